//
// Generated by NVIDIA NVVM Compiler
//
// Compiler Build ID: CL-36424714
// Cuda compilation tools, release 13.0, V13.0.88
// Based on NVVM 20.0.0
//

.version 9.0
.target sm_100
.address_size 64

	// .globl	_Z23calculateDistanceMatrixPii

.visible .entry _Z23calculateDistanceMatrixPii(
	.param .u64 .ptr .align 1 _Z23calculateDistanceMatrixPii_param_0,
	.param .u32 _Z23calculateDistanceMatrixPii_param_1
)
{
	.reg .pred 	%p<12>;
	.reg .b32 	%r<73>;
	.reg .b64 	%rd<14>;

	ld.param.u64 	%rd5, [_Z23calculateDistanceMatrixPii_param_0];
	ld.param.u32 	%r9, [_Z23calculateDistanceMatrixPii_param_1];
	cvta.to.global.u64 	%rd1, %rd5;
	mov.u32 	%r1, %ctaid.x;
	mov.u32 	%r2, %tid.x;
	shl.b32 	%r3, %r9, 7;
	mov.b32 	%r71, 0;
	cvt.s64.s32 	%rd10, %r3;
$L__BB0_1:
	and.b32  	%r11, %r71, 7;
	setp.ne.s32 	%p1, %r11, %r1;
	@%p1 bra 	$L__BB0_20;
	shl.b32 	%r5, %r71, 7;
	add.s32 	%r13, %r5, %r9;
	mul.wide.s32 	%rd6, %r13, 4;
	add.s64 	%rd2, %rd1, %rd6;
	mov.b32 	%r72, 0;
$L__BB0_3:
	and.b32  	%r14, %r72, 24;
	setp.ne.s32 	%p2, %r14, %r2;
	add.s32 	%r15, %r72, %r5;
	mul.wide.u32 	%rd7, %r15, 4;
	add.s64 	%rd3, %rd1, %rd7;
	@%p2 bra 	$L__BB0_5;
	ld.global.u32 	%r16, [%rd3];
	add.s32 	%r17, %r72, %r3;
	mul.wide.s32 	%rd8, %r17, 4;
	add.s64 	%rd9, %rd1, %rd8;
	ld.global.u32 	%r18, [%rd9];
	ld.global.u32 	%r19, [%rd2];
	add.s32 	%r20, %r19, %r18;
	min.s32 	%r21, %r16, %r20;
	st.global.u32 	[%rd3], %r21;
$L__BB0_5:
	add.s32 	%r22, %r72, 1;
	and.b32  	%r23, %r22, 25;
	setp.ne.s32 	%p3, %r23, %r2;
	cvt.s64.s32 	%rd11, %r72;
	add.s64 	%rd12, %rd11, %rd10;
	shl.b64 	%rd13, %rd12, 2;
	add.s64 	%rd4, %rd1, %rd13;
	@%p3 bra 	$L__BB0_7;
	ld.global.u32 	%r24, [%rd3+4];
	ld.global.u32 	%r25, [%rd4+4];
	ld.global.u32 	%r26, [%rd2];
	add.s32 	%r27, %r26, %r25;
	min.s32 	%r28, %r24, %r27;
	st.global.u32 	[%rd3+4], %r28;
$L__BB0_7:
	add.s32 	%r29, %r72, 2;
	and.b32  	%r30, %r29, 26;
	setp.ne.s32 	%p4, %r30, %r2;
	@%p4 bra 	$L__BB0_9;
	ld.global.u32 	%r31, [%rd3+8];
	ld.global.u32 	%r32, [%rd4+8];
	ld.global.u32 	%r33, [%rd2];
	add.s32 	%r34, %r33, %r32;
	min.s32 	%r35, %r31, %r34;
	st.global.u32 	[%rd3+8], %r35;
$L__BB0_9:
	add.s32 	%r36, %r72, 3;
	and.b32  	%r37, %r36, 27;
	setp.ne.s32 	%p5, %r37, %r2;
	@%p5 bra 	$L__BB0_11;
	ld.global.u32 	%r38, [%rd3+12];
	ld.global.u32 	%r39, [%rd4+12];
	ld.global.u32 	%r40, [%rd2];
	add.s32 	%r41, %r40, %r39;
	min.s32 	%r42, %r38, %r41;
	st.global.u32 	[%rd3+12], %r42;
$L__BB0_11:
	add.s32 	%r43, %r72, 4;
	and.b32  	%r44, %r43, 28;
	setp.ne.s32 	%p6, %r44, %r2;
	@%p6 bra 	$L__BB0_13;
	ld.global.u32 	%r45, [%rd3+16];
	ld.global.u32 	%r46, [%rd4+16];
	ld.global.u32 	%r47, [%rd2];
	add.s32 	%r48, %r47, %r46;
	min.s32 	%r49, %r45, %r48;
	st.global.u32 	[%rd3+16], %r49;
$L__BB0_13:
	add.s32 	%r50, %r72, 5;
	and.b32  	%r51, %r50, 29;
	setp.ne.s32 	%p7, %r51, %r2;
	@%p7 bra 	$L__BB0_15;
	ld.global.u32 	%r52, [%rd3+20];
	ld.global.u32 	%r53, [%rd4+20];
	ld.global.u32 	%r54, [%rd2];
	add.s32 	%r55, %r54, %r53;
	min.s32 	%r56, %r52, %r55;
	st.global.u32 	[%rd3+20], %r56;
$L__BB0_15:
	add.s32 	%r57, %r72, 6;
	and.b32  	%r58, %r57, 30;
	setp.ne.s32 	%p8, %r58, %r2;
	@%p8 bra 	$L__BB0_17;
	ld.global.u32 	%r59, [%rd3+24];
	ld.global.u32 	%r60, [%rd4+24];
	ld.global.u32 	%r61, [%rd2];
	add.s32 	%r62, %r61, %r60;
	min.s32 	%r63, %r59, %r62;
	st.global.u32 	[%rd3+24], %r63;
$L__BB0_17:
	add.s32 	%r64, %r72, 7;
	and.b32  	%r65, %r64, 31;
	setp.ne.s32 	%p9, %r65, %r2;
	@%p9 bra 	$L__BB0_19;
	ld.global.u32 	%r66, [%rd3+28];
	ld.global.u32 	%r67, [%rd4+28];
	ld.global.u32 	%r68, [%rd2];
	add.s32 	%r69, %r68, %r67;
	min.s32 	%r70, %r66, %r69;
	st.global.u32 	[%rd3+28], %r70;
$L__BB0_19:
	add.s32 	%r72, %r72, 8;
	setp.ne.s32 	%p10, %r72, 128;
	@%p10 bra 	$L__BB0_3;
$L__BB0_20:
	add.s32 	%r71, %r71, 1;
	setp.ne.s32 	%p11, %r71, 128;
	@%p11 bra 	$L__BB0_1;
	ret;

}
	// .globl	_Z23initializeCircularGraphPi
.visible .entry _Z23initializeCircularGraphPi(
	.param .u64 .ptr .align 1 _Z23initializeCircularGraphPi_param_0
)
{
	.reg .pred 	%p<63>;
	.reg .b32 	%r<106>;
	.reg .b64 	%rd<18>;

	ld.param.u64 	%rd11, [_Z23initializeCircularGraphPi_param_0];
	cvta.to.global.u64 	%rd1, %rd11;
	mov.u32 	%r1, %ctaid.x;
	mov.u32 	%r2, %tid.x;
	add.s64 	%rd2, %rd1, 8;
	mov.b32 	%r101, 0;
$L__BB1_1:
	and.b32  	%r25, %r101, 7;
	setp.ne.s32 	%p1, %r25, %r1;
	@%p1 bra 	$L__BB1_88;
	add.s32 	%r4, %r101, 1;
	shl.b32 	%r5, %r101, 7;
	mul.lo.s32 	%r26, %r101, 129;
	mul.wide.u32 	%rd12, %r26, 4;
	add.s64 	%rd3, %rd1, %rd12;
	setp.eq.s32 	%p2, %r101, 0;
	@%p2 bra 	$L__BB1_54;
	setp.eq.s32 	%p3, %r101, 127;
	@%p3 bra 	$L__BB1_70;
	mov.b32 	%r102, 0;
$L__BB1_5:
	and.b32  	%r60, %r102, 24;
	setp.ne.s32 	%p21, %r60, %r2;
	add.s32 	%r61, %r102, %r5;
	mul.wide.u32 	%rd16, %r61, 4;
	add.s64 	%rd7, %rd1, %rd16;
	@%p21 bra 	$L__BB1_11;
	setp.eq.s32 	%p22, %r102, %r101;
	@%p22 bra 	$L__BB1_10;
	setp.eq.s32 	%p23, %r102, %r4;
	add.s32 	%r62, %r102, 1;
	setp.eq.s32 	%p24, %r101, %r62;
	or.pred  	%p25, %p23, %p24;
	@%p25 bra 	$L__BB1_9;
	mov.b32 	%r63, 999999;
	st.global.u32 	[%rd7], %r63;
	bra.uni 	$L__BB1_11;
$L__BB1_9:
	mov.b32 	%r64, 1;
	st.global.u32 	[%rd7], %r64;
	bra.uni 	$L__BB1_11;
$L__BB1_10:
	mov.b32 	%r65, 0;
	st.global.u32 	[%rd3], %r65;
$L__BB1_11:
	add.s32 	%r7, %r102, 1;
	and.b32  	%r66, %r7, 25;
	setp.ne.s32 	%p26, %r66, %r2;
	@%p26 bra 	$L__BB1_17;
	setp.eq.s32 	%p27, %r7, %r101;
	@%p27 bra 	$L__BB1_16;
	setp.eq.s32 	%p28, %r102, %r101;
	add.s32 	%r67, %r102, 2;
	setp.eq.s32 	%p29, %r101, %r67;
	or.pred  	%p30, %p28, %p29;
	@%p30 bra 	$L__BB1_15;
	mov.b32 	%r68, 999999;
	st.global.u32 	[%rd7+4], %r68;
	bra.uni 	$L__BB1_17;
$L__BB1_15:
	mov.b32 	%r69, 1;
	st.global.u32 	[%rd7+4], %r69;
	bra.uni 	$L__BB1_17;
$L__BB1_16:
	mov.b32 	%r70, 0;
	st.global.u32 	[%rd3], %r70;
$L__BB1_17:
	add.s32 	%r8, %r102, 2;
	and.b32  	%r71, %r8, 26;
	setp.ne.s32 	%p31, %r71, %r2;
	@%p31 bra 	$L__BB1_23;
	setp.eq.s32 	%p32, %r8, %r101;
	@%p32 bra 	$L__BB1_22;
	setp.eq.s32 	%p33, %r8, %r4;
	add.s32 	%r72, %r102, 3;
	setp.eq.s32 	%p34, %r101, %r72;
	or.pred  	%p35, %p33, %p34;
	@%p35 bra 	$L__BB1_21;
	mov.b32 	%r73, 999999;
	st.global.u32 	[%rd7+8], %r73;
	bra.uni 	$L__BB1_23;
$L__BB1_21:
	mov.b32 	%r74, 1;
	st.global.u32 	[%rd7+8], %r74;
	bra.uni 	$L__BB1_23;
$L__BB1_22:
	mov.b32 	%r75, 0;
	st.global.u32 	[%rd3], %r75;
$L__BB1_23:
	add.s32 	%r9, %r102, 3;
	and.b32  	%r76, %r9, 27;
	setp.ne.s32 	%p36, %r76, %r2;
	@%p36 bra 	$L__BB1_29;
	setp.eq.s32 	%p37, %r9, %r101;
	@%p37 bra 	$L__BB1_28;
	setp.eq.s32 	%p38, %r9, %r4;
	add.s32 	%r77, %r102, 4;
	setp.eq.s32 	%p39, %r101, %r77;
	or.pred  	%p40, %p38, %p39;
	@%p40 bra 	$L__BB1_27;
	mov.b32 	%r78, 999999;
	st.global.u32 	[%rd7+12], %r78;
	bra.uni 	$L__BB1_29;
$L__BB1_27:
	mov.b32 	%r79, 1;
	st.global.u32 	[%rd7+12], %r79;
	bra.uni 	$L__BB1_29;
$L__BB1_28:
	mov.b32 	%r80, 0;
	st.global.u32 	[%rd3], %r80;
$L__BB1_29:
	add.s32 	%r10, %r102, 4;
	and.b32  	%r81, %r10, 28;
	setp.ne.s32 	%p41, %r81, %r2;
	@%p41 bra 	$L__BB1_35;
	setp.eq.s32 	%p42, %r10, %r101;
	@%p42 bra 	$L__BB1_34;
	setp.eq.s32 	%p43, %r10, %r4;
	add.s32 	%r82, %r102, 5;
	setp.eq.s32 	%p44, %r101, %r82;
	or.pred  	%p45, %p43, %p44;
	@%p45 bra 	$L__BB1_33;
	mov.b32 	%r83, 999999;
	st.global.u32 	[%rd7+16], %r83;
	bra.uni 	$L__BB1_35;
$L__BB1_33:
	mov.b32 	%r84, 1;
	st.global.u32 	[%rd7+16], %r84;
	bra.uni 	$L__BB1_35;
$L__BB1_34:
	mov.b32 	%r85, 0;
	st.global.u32 	[%rd3], %r85;
$L__BB1_35:
	add.s32 	%r11, %r102, 5;
	and.b32  	%r86, %r11, 29;
	setp.ne.s32 	%p46, %r86, %r2;
	@%p46 bra 	$L__BB1_41;
	setp.eq.s32 	%p47, %r11, %r101;
	@%p47 bra 	$L__BB1_40;
	setp.eq.s32 	%p48, %r11, %r4;
	add.s32 	%r87, %r102, 6;
	setp.eq.s32 	%p49, %r101, %r87;
	or.pred  	%p50, %p48, %p49;
	@%p50 bra 	$L__BB1_39;
	mov.b32 	%r88, 999999;
	st.global.u32 	[%rd7+20], %r88;
	bra.uni 	$L__BB1_41;
$L__BB1_39:
	mov.b32 	%r89, 1;
	st.global.u32 	[%rd7+20], %r89;
	bra.uni 	$L__BB1_41;
$L__BB1_40:
	mov.b32 	%r90, 0;
	st.global.u32 	[%rd3], %r90;
$L__BB1_41:
	add.s32 	%r12, %r102, 6;
	and.b32  	%r91, %r12, 30;
	setp.ne.s32 	%p51, %r91, %r2;
	@%p51 bra 	$L__BB1_47;
	setp.eq.s32 	%p52, %r12, %r101;
	@%p52 bra 	$L__BB1_46;
	setp.eq.s32 	%p53, %r12, %r4;
	add.s32 	%r92, %r102, 7;
	setp.eq.s32 	%p54, %r101, %r92;
	or.pred  	%p55, %p53, %p54;
	@%p55 bra 	$L__BB1_45;
	mov.b32 	%r93, 999999;
	st.global.u32 	[%rd7+24], %r93;
	bra.uni 	$L__BB1_47;
$L__BB1_45:
	mov.b32 	%r94, 1;
	st.global.u32 	[%rd7+24], %r94;
	bra.uni 	$L__BB1_47;
$L__BB1_46:
	mov.b32 	%r95, 0;
	st.global.u32 	[%rd3], %r95;
$L__BB1_47:
	add.s32 	%r13, %r102, 7;
	and.b32  	%r96, %r13, 31;
	setp.ne.s32 	%p56, %r96, %r2;
	@%p56 bra 	$L__BB1_53;
	setp.eq.s32 	%p57, %r13, %r101;
	@%p57 bra 	$L__BB1_52;
	setp.eq.s32 	%p58, %r13, %r4;
	add.s32 	%r97, %r102, 8;
	setp.eq.s32 	%p59, %r101, %r97;
	or.pred  	%p60, %p58, %p59;
	@%p60 bra 	$L__BB1_51;
	mov.b32 	%r98, 999999;
	st.global.u32 	[%rd7+28], %r98;
	bra.uni 	$L__BB1_53;
$L__BB1_51:
	mov.b32 	%r99, 1;
	st.global.u32 	[%rd7+28], %r99;
	bra.uni 	$L__BB1_53;
$L__BB1_52:
	mov.b32 	%r100, 0;
	st.global.u32 	[%rd3], %r100;
$L__BB1_53:
	add.s32 	%r102, %r102, 8;
	setp.eq.s32 	%p61, %r102, 128;
	@%p61 bra 	$L__BB1_88;
	bra.uni 	$L__BB1_5;
$L__BB1_54:
	mul.wide.u32 	%rd13, %r5, 4;
	add.s64 	%rd4, %rd1, %rd13;
	add.s64 	%rd17, %rd2, %rd13;
	mov.b32 	%r104, 496;
	mov.b32 	%r103, -128;
$L__BB1_55:
	add.s32 	%r17, %r103, 131;
	add.s32 	%r29, %r103, 128;
	and.b32  	%r30, %r29, 28;
	setp.ne.s32 	%p4, %r30, %r2;
	@%p4 bra 	$L__BB1_59;
	setp.eq.s32 	%p5, %r17, 3;
	@%p5 bra 	$L__BB1_58;
	mov.b32 	%r31, 999999;
	st.global.u32 	[%rd17+-8], %r31;
	bra.uni 	$L__BB1_59;
$L__BB1_58:
	mov.b32 	%r32, 0;
	st.global.u32 	[%rd3], %r32;
$L__BB1_59:
	add.s32 	%r33, %r17, -2;
	and.b32  	%r34, %r33, 29;
	setp.ne.s32 	%p6, %r34, %r2;
	@%p6 bra 	$L__BB1_63;
	setp.eq.s32 	%p7, %r17, 3;
	@%p7 bra 	$L__BB1_62;
	mov.b32 	%r35, 999999;
	st.global.u32 	[%rd17+-4], %r35;
	bra.uni 	$L__BB1_63;
$L__BB1_62:
	mov.b32 	%r36, 1;
	st.global.u32 	[%rd17+-4], %r36;
$L__BB1_63:
	add.s32 	%r37, %r17, -1;
	and.b32  	%r38, %r37, 30;
	setp.ne.s32 	%p8, %r38, %r2;
	@%p8 bra 	$L__BB1_65;
	mov.b32 	%r39, 999999;
	st.global.u32 	[%rd17], %r39;
$L__BB1_65:
	and.b32  	%r40, %r17, 31;
	setp.ne.s32 	%p9, %r40, %r2;
	@%p9 bra 	$L__BB1_69;
	setp.eq.s32 	%p10, %r104, 0;
	@%p10 bra 	$L__BB1_68;
	mov.b32 	%r41, 999999;
	st.global.u32 	[%rd17+4], %r41;
	bra.uni 	$L__BB1_69;
$L__BB1_68:
	mov.b32 	%r42, 1;
	st.global.u32 	[%rd4+508], %r42;
$L__BB1_69:
	add.s32 	%r104, %r104, -16;
	add.s32 	%r103, %r103, 4;
	add.s64 	%rd17, %rd17, 16;
	setp.eq.s32 	%p11, %r104, -16;
	@%p11 bra 	$L__BB1_88;
	bra.uni 	$L__BB1_55;
$L__BB1_70:
	mul.wide.u32 	%rd14, %r5, 4;
	add.s64 	%rd6, %rd1, %rd14;
	mov.b32 	%r105, 0;
$L__BB1_71:
	and.b32  	%r44, %r105, 28;
	setp.ne.s32 	%p12, %r44, %r2;
	add.s32 	%r45, %r105, %r5;
	mul.wide.u32 	%rd15, %r45, 4;
	add.s64 	%rd10, %rd1, %rd15;
	@%p12 bra 	$L__BB1_77;
	setp.eq.s32 	%p13, %r105, %r4;
	@%p13 bra 	$L__BB1_76;
	setp.eq.s32 	%p14, %r105, 0;
	@%p14 bra 	$L__BB1_75;
	mov.b32 	%r46, 999999;
	st.global.u32 	[%rd10], %r46;
	bra.uni 	$L__BB1_77;
$L__BB1_75:
	mov.b32 	%r47, 1;
	st.global.u32 	[%rd6], %r47;
	bra.uni 	$L__BB1_77;
$L__BB1_76:
	mov.b32 	%r48, 1;
	st.global.u32 	[%rd3+4], %r48;
$L__BB1_77:
	add.s32 	%r49, %r105, 1;
	and.b32  	%r50, %r49, 29;
	setp.ne.s32 	%p15, %r50, %r2;
	@%p15 bra 	$L__BB1_79;
	mov.b32 	%r51, 999999;
	st.global.u32 	[%rd10+4], %r51;
$L__BB1_79:
	add.s32 	%r52, %r105, 2;
	and.b32  	%r53, %r52, 30;
	setp.ne.s32 	%p16, %r53, %r2;
	@%p16 bra 	$L__BB1_83;
	setp.eq.s32 	%p17, %r105, 124;
	@%p17 bra 	$L__BB1_82;
	mov.b32 	%r54, 999999;
	st.global.u32 	[%rd10+8], %r54;
	bra.uni 	$L__BB1_83;
$L__BB1_82:
	mov.b32 	%r55, 1;
	st.global.u32 	[%rd10+8], %r55;
$L__BB1_83:
	add.s32 	%r21, %r105, 3;
	and.b32  	%r56, %r21, 31;
	setp.ne.s32 	%p18, %r56, %r2;
	@%p18 bra 	$L__BB1_87;
	setp.eq.s32 	%p19, %r21, 127;
	@%p19 bra 	$L__BB1_86;
	mov.b32 	%r57, 999999;
	st.global.u32 	[%rd10+12], %r57;
	bra.uni 	$L__BB1_87;
$L__BB1_86:
	mov.b32 	%r58, 0;
	st.global.u32 	[%rd3], %r58;
$L__BB1_87:
	add.s32 	%r105, %r105, 4;
	setp.ne.s32 	%p20, %r105, 128;
	@%p20 bra 	$L__BB1_71;
$L__BB1_88:
	add.s32 	%r101, %r101, 1;
	setp.ne.s32 	%p62, %r101, 128;
	@%p62 bra 	$L__BB1_1;
	ret;

}
	// .globl	_Z21initializeLinearGraphPi
.visible .entry _Z21initializeLinearGraphPi(
	.param .u64 .ptr .align 1 _Z21initializeLinearGraphPi_param_0
)
{
	.reg .pred 	%p<44>;
	.reg .b32 	%r<63>;
	.reg .b64 	%rd<7>;

	ld.param.u64 	%rd4, [_Z21initializeLinearGraphPi_param_0];
	cvta.to.global.u64 	%rd1, %rd4;
	mov.u32 	%r1, %ctaid.x;
	mov.b32 	%r61, 0;
	mov.u32 	%r2, %tid.x;
$L__BB2_1:
	and.b32  	%r17, %r61, 7;
	setp.ne.s32 	%p1, %r17, %r1;
	@%p1 bra 	$L__BB2_52;
	add.s32 	%r4, %r61, 1;
	shl.b32 	%r5, %r61, 7;
	mul.lo.s32 	%r19, %r61, 129;
	mul.wide.u32 	%rd5, %r19, 4;
	add.s64 	%rd2, %rd1, %rd5;
	mov.b32 	%r62, 0;
$L__BB2_3:
	and.b32  	%r20, %r62, 24;
	setp.ne.s32 	%p2, %r20, %r2;
	add.s32 	%r21, %r62, %r5;
	mul.wide.u32 	%rd6, %r21, 4;
	add.s64 	%rd3, %rd1, %rd6;
	@%p2 bra 	$L__BB2_9;
	setp.ne.s32 	%p3, %r62, %r61;
	@%p3 bra 	$L__BB2_6;
	mov.b32 	%r25, 0;
	st.global.u32 	[%rd2], %r25;
	bra.uni 	$L__BB2_9;
$L__BB2_6:
	setp.ne.s32 	%p4, %r62, %r4;
	add.s32 	%r22, %r62, 1;
	setp.ne.s32 	%p5, %r22, %r61;
	and.pred  	%p6, %p4, %p5;
	@%p6 bra 	$L__BB2_8;
	mov.b32 	%r24, 1;
	st.global.u32 	[%rd3], %r24;
	bra.uni 	$L__BB2_9;
$L__BB2_8:
	mov.b32 	%r23, 999999;
	st.global.u32 	[%rd3], %r23;
$L__BB2_9:
	add.s32 	%r7, %r62, 1;
	and.b32  	%r26, %r7, 25;
	setp.ne.s32 	%p7, %r26, %r2;
	@%p7 bra 	$L__BB2_15;
	setp.eq.s32 	%p8, %r7, %r61;
	@%p8 bra 	$L__BB2_14;
	setp.eq.s32 	%p9, %r62, %r61;
	add.s32 	%r27, %r62, 2;
	setp.eq.s32 	%p10, %r27, %r61;
	or.pred  	%p11, %p9, %p10;
	@%p11 bra 	$L__BB2_13;
	mov.b32 	%r28, 999999;
	st.global.u32 	[%rd3+4], %r28;
	bra.uni 	$L__BB2_15;
$L__BB2_13:
	mov.b32 	%r29, 1;
	st.global.u32 	[%rd3+4], %r29;
	bra.uni 	$L__BB2_15;
$L__BB2_14:
	mov.b32 	%r30, 0;
	st.global.u32 	[%rd2], %r30;
$L__BB2_15:
	add.s32 	%r8, %r62, 2;
	and.b32  	%r31, %r8, 26;
	setp.ne.s32 	%p12, %r31, %r2;
	@%p12 bra 	$L__BB2_21;
	setp.eq.s32 	%p13, %r8, %r61;
	@%p13 bra 	$L__BB2_20;
	setp.eq.s32 	%p14, %r8, %r4;
	add.s32 	%r32, %r62, 3;
	setp.eq.s32 	%p15, %r32, %r61;
	or.pred  	%p16, %p14, %p15;
	@%p16 bra 	$L__BB2_19;
	mov.b32 	%r33, 999999;
	st.global.u32 	[%rd3+8], %r33;
	bra.uni 	$L__BB2_21;
$L__BB2_19:
	mov.b32 	%r34, 1;
	st.global.u32 	[%rd3+8], %r34;
	bra.uni 	$L__BB2_21;
$L__BB2_20:
	mov.b32 	%r35, 0;
	st.global.u32 	[%rd2], %r35;
$L__BB2_21:
	add.s32 	%r9, %r62, 3;
	and.b32  	%r36, %r9, 27;
	setp.ne.s32 	%p17, %r36, %r2;
	@%p17 bra 	$L__BB2_27;
	setp.eq.s32 	%p18, %r9, %r61;
	@%p18 bra 	$L__BB2_26;
	setp.eq.s32 	%p19, %r9, %r4;
	add.s32 	%r37, %r62, 4;
	setp.eq.s32 	%p20, %r37, %r61;
	or.pred  	%p21, %p19, %p20;
	@%p21 bra 	$L__BB2_25;
	mov.b32 	%r38, 999999;
	st.global.u32 	[%rd3+12], %r38;
	bra.uni 	$L__BB2_27;
$L__BB2_25:
	mov.b32 	%r39, 1;
	st.global.u32 	[%rd3+12], %r39;
	bra.uni 	$L__BB2_27;
$L__BB2_26:
	mov.b32 	%r40, 0;
	st.global.u32 	[%rd2], %r40;
$L__BB2_27:
	add.s32 	%r10, %r62, 4;
	and.b32  	%r41, %r10, 28;
	setp.ne.s32 	%p22, %r41, %r2;
	@%p22 bra 	$L__BB2_33;
	setp.eq.s32 	%p23, %r10, %r61;
	@%p23 bra 	$L__BB2_32;
	setp.eq.s32 	%p24, %r10, %r4;
	add.s32 	%r42, %r62, 5;
	setp.eq.s32 	%p25, %r42, %r61;
	or.pred  	%p26, %p24, %p25;
	@%p26 bra 	$L__BB2_31;
	mov.b32 	%r43, 999999;
	st.global.u32 	[%rd3+16], %r43;
	bra.uni 	$L__BB2_33;
$L__BB2_31:
	mov.b32 	%r44, 1;
	st.global.u32 	[%rd3+16], %r44;
	bra.uni 	$L__BB2_33;
$L__BB2_32:
	mov.b32 	%r45, 0;
	st.global.u32 	[%rd2], %r45;
$L__BB2_33:
	add.s32 	%r11, %r62, 5;
	and.b32  	%r46, %r11, 29;
	setp.ne.s32 	%p27, %r46, %r2;
	@%p27 bra 	$L__BB2_39;
	setp.eq.s32 	%p28, %r11, %r61;
	@%p28 bra 	$L__BB2_38;
	setp.eq.s32 	%p29, %r11, %r4;
	add.s32 	%r47, %r62, 6;
	setp.eq.s32 	%p30, %r47, %r61;
	or.pred  	%p31, %p29, %p30;
	@%p31 bra 	$L__BB2_37;
	mov.b32 	%r48, 999999;
	st.global.u32 	[%rd3+20], %r48;
	bra.uni 	$L__BB2_39;
$L__BB2_37:
	mov.b32 	%r49, 1;
	st.global.u32 	[%rd3+20], %r49;
	bra.uni 	$L__BB2_39;
$L__BB2_38:
	mov.b32 	%r50, 0;
	st.global.u32 	[%rd2], %r50;
$L__BB2_39:
	add.s32 	%r12, %r62, 6;
	and.b32  	%r51, %r12, 30;
	setp.ne.s32 	%p32, %r51, %r2;
	@%p32 bra 	$L__BB2_45;
	setp.eq.s32 	%p33, %r12, %r61;
	@%p33 bra 	$L__BB2_44;
	setp.eq.s32 	%p34, %r12, %r4;
	add.s32 	%r52, %r62, 7;
	setp.eq.s32 	%p35, %r52, %r61;
	or.pred  	%p36, %p34, %p35;
	@%p36 bra 	$L__BB2_43;
	mov.b32 	%r53, 999999;
	st.global.u32 	[%rd3+24], %r53;
	bra.uni 	$L__BB2_45;
$L__BB2_43:
	mov.b32 	%r54, 1;
	st.global.u32 	[%rd3+24], %r54;
	bra.uni 	$L__BB2_45;
$L__BB2_44:
	mov.b32 	%r55, 0;
	st.global.u32 	[%rd2], %r55;
$L__BB2_45:
	add.s32 	%r13, %r62, 7;
	and.b32  	%r56, %r13, 31;
	setp.ne.s32 	%p37, %r56, %r2;
	@%p37 bra 	$L__BB2_51;
	setp.eq.s32 	%p38, %r13, %r61;
	@%p38 bra 	$L__BB2_50;
	setp.eq.s32 	%p39, %r13, %r4;
	add.s32 	%r57, %r62, 8;
	setp.eq.s32 	%p40, %r57, %r61;
	or.pred  	%p41, %p39, %p40;
	@%p41 bra 	$L__BB2_49;
	mov.b32 	%r58, 999999;
	st.global.u32 	[%rd3+28], %r58;
	bra.uni 	$L__BB2_51;
$L__BB2_49:
	mov.b32 	%r59, 1;
	st.global.u32 	[%rd3+28], %r59;
	bra.uni 	$L__BB2_51;
$L__BB2_50:
	mov.b32 	%r60, 0;
	st.global.u32 	[%rd2], %r60;
$L__BB2_51:
	add.s32 	%r62, %r62, 8;
	setp.ne.s32 	%p42, %r62, 128;
	@%p42 bra 	$L__BB2_3;
$L__BB2_52:
	add.s32 	%r61, %r61, 1;
	setp.ne.s32 	%p43, %r61, 128;
	@%p43 bra 	$L__BB2_1;
	ret;

}


// ===== COMPILED SASS (sm_100) =====

	.target	sm_100

	.elftype	@"ET_EXEC"


//--------------------- .note.nv.tkinfo           --------------------------
	.section	.note.nv.tkinfo,"",@"SHT_NOTE"
	.sectionflags	@"SHF_NOTE_NV_TKINFO"
	.tkinfo
        /*0018*/ 	.word	0x00000002
        /*0030*/ 	.string	""
        /*0030*/ 	.string	"ptxas"
        /*0030*/ 	.string	"Cuda compilation tools, release 13.0, V13.0.88"
        /*0030*/ 	.string	"Build cuda_13.0.r13.0/compiler.36424714_0"
        /*0030*/ 	.string	"-arch sm_100 -m 64 "



//--------------------- .note.nv.cuinfo           --------------------------
	.section	.note.nv.cuinfo,"",@"SHT_NOTE"
	.sectionflags	@"SHF_NOTE_NV_CUINFO"
        /*0018*/ 	.short	0x0002
        /*001a*/ 	.short	0x0064
        /*001c*/ 	.short	0x0082
	.zero		2


//--------------------- .nv.info                  --------------------------
	.section	.nv.info,"",@"SHT_CUDA_INFO"
	.align	4


	//----- nvinfo : EIATTR_REGCOUNT
	.align		4
        /*0000*/ 	.byte	0x04, 0x2f
        /*0002*/ 	.short	(.L_1 - .L_0)
	.align		4
.L_0:
        /*0004*/ 	.word	index@(_Z23calculateDistanceMatrixPii)
        /*0008*/ 	.word	0x0000001c


	//----- nvinfo : EIATTR_FRAME_SIZE
	.align		4
.L_1:
        /*000c*/ 	.byte	0x04, 0x11
        /*000e*/ 	.short	(.L_3 - .L_2)
	.align		4
.L_2:
        /*0010*/ 	.word	index@(_Z23calculateDistanceMatrixPii)
        /*0014*/ 	.word	0x00000000


	//----- nvinfo : EIATTR_REGCOUNT
	.align		4
.L_3:
        /*0018*/ 	.byte	0x04, 0x2f
        /*001a*/ 	.short	(.L_5 - .L_4)
	.align		4
.L_4:
        /*001c*/ 	.word	index@(_Z23initializeCircularGraphPi)
        /*0020*/ 	.word	0x00000020


	//----- nvinfo : EIATTR_FRAME_SIZE
	.align		4
.L_5:
        /*0024*/ 	.byte	0x04, 0x11
        /*0026*/ 	.short	(.L_7 - .L_6)
	.align		4
.L_6:
        /*0028*/ 	.word	index@(_Z23initializeCircularGraphPi)
        /*002c*/ 	.word	0x00000000


	//----- nvinfo : EIATTR_REGCOUNT
	.align		4
.L_7:
        /*0030*/ 	.byte	0x04, 0x2f
        /*0032*/ 	.short	(.L_9 - .L_8)
	.align		4
.L_8:
        /*0034*/ 	.word	index@(_Z21initializeLinearGraphPi)
        /*0038*/ 	.word	0x00000014


	//----- nvinfo : EIATTR_FRAME_SIZE
	.align		4
.L_9:
        /*003c*/ 	.byte	0x04, 0x11
        /*003e*/ 	.short	(.L_11 - .L_10)
	.align		4
.L_10:
        /*0040*/ 	.word	index@(_Z21initializeLinearGraphPi)
        /*0044*/ 	.word	0x00000000


	//----- nvinfo : EIATTR_MIN_STACK_SIZE
	.align		4
.L_11:
        /*0048*/ 	.byte	0x04, 0x12
        /*004a*/ 	.short	(.L_13 - .L_12)
	.align		4
.L_12:
        /*004c*/ 	.word	index@(_Z21initializeLinearGraphPi)
        /*0050*/ 	.word	0x00000000


	//----- nvinfo : EIATTR_MIN_STACK_SIZE
	.align		4
.L_13:
        /*0054*/ 	.byte	0x04, 0x12
        /*0056*/ 	.short	(.L_15 - .L_14)
	.align		4
.L_14:
        /*0058*/ 	.word	index@(_Z23initializeCircularGraphPi)
        /*005c*/ 	.word	0x00000000


	//----- nvinfo : EIATTR_MIN_STACK_SIZE
	.align		4
.L_15:
        /*0060*/ 	.byte	0x04, 0x12
        /*0062*/ 	.short	(.L_17 - .L_16)
	.align		4
.L_16:
        /*0064*/ 	.word	index@(_Z23calculateDistanceMatrixPii)
        /*0068*/ 	.word	0x00000000
.L_17:


//--------------------- .nv.compat                --------------------------
	.section	.nv.compat,"",@"SHT_CUDA_COMPAT_INFO"
	.align	4
        /*0000*/ 	.byte	0x02, 0x09, 0x00, 0x00, 0x02, 0x02, 0x01, 0x00, 0x02, 0x05, 0x05, 0x00, 0x03, 0x07, 0x01, 0x01
        /*0010*/ 	.byte	0x02, 0x03, 0x00, 0x00, 0x02, 0x06, 0x01, 0x00, 0x04, 0x0b, 0x08, 0x00, 0x09, 0x00, 0x00, 0x00
        /*0020*/ 	.byte	0x00, 0x00, 0x00, 0x00


//--------------------- .nv.info._Z21initializeLinearGraphPi --------------------------
	.section	.nv.info._Z21initializeLinearGraphPi,"",@"SHT_CUDA_INFO"
	.sectionflags	@""
	.align	4


	//----- nvinfo : EIATTR_CUDA_API_VERSION
	.align		4
        /*0000*/ 	.byte	0x04, 0x37
        /*0002*/ 	.short	(.L_19 - .L_18)
.L_18:
        /*0004*/ 	.word	0x00000082


	//----- nvinfo : EIATTR_KPARAM_INFO
	.align		4
.L_19:
        /*0008*/ 	.byte	0x04, 0x17
        /*000a*/ 	.short	(.L_21 - .L_20)
.L_20:
        /*000c*/ 	.word	0x00000000
        /*0010*/ 	.short	0x0000
        /*0012*/ 	.short	0x0000
        /*0014*/ 	.byte	0x00, 0xf5, 0x21, 0x00


	//----- nvinfo : EIATTR_SPARSE_MMA_MASK
	.align		4
.L_21:
        /*0018*/ 	.byte	0x03, 0x50
        /*001a*/ 	.short	0x0000


	//----- nvinfo : EIATTR_MAXREG_COUNT
	.align		4
        /*001c*/ 	.byte	0x03, 0x1b
        /*001e*/ 	.short	0x00ff


	//----- nvinfo : EIATTR_MERCURY_ISA_VERSION
	.align		4
        /*0020*/ 	.byte	0x03, 0x5f
        /*0022*/ 	.short	0x0101


	//----- nvinfo : EIATTR_VRC_CTA_INIT_COUNT
	.align		4
        /*0024*/ 	.byte	0x02, 0x4a
	.zero		1
	.zero		1


	//----- nvinfo : EIATTR_EXIT_INSTR_OFFSETS
	.align		4
        /*0028*/ 	.byte	0x04, 0x1c
        /*002a*/ 	.short	(.L_23 - .L_22)


	//   ....[0]....
.L_22:
        /*002c*/ 	.word	0x000009c0


	//----- nvinfo : EIATTR_CRS_STACK_SIZE
	.align		4
.L_23:
        /*0030*/ 	.byte	0x04, 0x1e
        /*0032*/ 	.short	(.L_25 - .L_24)
.L_24:
        /*0034*/ 	.word	0x00000000


	//----- nvinfo : EIATTR_CBANK_PARAM_SIZE
	.align		4
.L_25:
        /*0038*/ 	.byte	0x03, 0x19
        /*003a*/ 	.short	0x0008


	//----- nvinfo : EIATTR_PARAM_CBANK
	.align		4
        /*003c*/ 	.byte	0x04, 0x0a
        /*003e*/ 	.short	(.L_27 - .L_26)
	.align		4
.L_26:
        /*0040*/ 	.word	index@(.nv.constant0._Z21initializeLinearGraphPi)
        /*0044*/ 	.short	0x0380
        /*0046*/ 	.short	0x0008


	//----- nvinfo : EIATTR_SW_WAR
	.align		4
.L_27:
        /*0048*/ 	.byte	0x04, 0x36
        /*004a*/ 	.short	(.L_29 - .L_28)
.L_28:
        /*004c*/ 	.word	0x00000008
.L_29:


//--------------------- .nv.info._Z23initializeCircularGraphPi --------------------------
	.section	.nv.info._Z23initializeCircularGraphPi,"",@"SHT_CUDA_INFO"
	.sectionflags	@""
	.align	4


	//----- nvinfo : EIATTR_CUDA_API_VERSION
	.align		4
        /*0000*/ 	.byte	0x04, 0x37
        /*0002*/ 	.short	(.L_31 - .L_30)
.L_30:
        /*0004*/ 	.word	0x00000082


	//----- nvinfo : EIATTR_KPARAM_INFO
	.align		4
.L_31:
        /*0008*/ 	.byte	0x04, 0x17
        /*000a*/ 	.short	(.L_33 - .L_32)
.L_32:
        /*000c*/ 	.word	0x00000000
        /*0010*/ 	.short	0x0000
        /*0012*/ 	.short	0x0000
        /*0014*/ 	.byte	0x00, 0xf5, 0x21, 0x00


	//----- nvinfo : EIATTR_SPARSE_MMA_MASK
	.align		4
.L_33:
        /*0018*/ 	.byte	0x03, 0x50
        /*001a*/ 	.short	0x0000


	//----- nvinfo : EIATTR_MAXREG_COUNT
	.align		4
        /*001c*/ 	.byte	0x03, 0x1b
        /*001e*/ 	.short	0x00ff


	//----- nvinfo : EIATTR_MERCURY_ISA_VERSION
	.align		4
        /*0020*/ 	.byte	0x03, 0x5f
        /*0022*/ 	.short	0x0101


	//----- nvinfo : EIATTR_VRC_CTA_INIT_COUNT
	.align		4
        /*0024*/ 	.byte	0x02, 0x4a
	.zero		1
	.zero		1


	//----- nvinfo : EIATTR_EXIT_INSTR_OFFSETS
	.align		4
        /*0028*/ 	.byte	0x04, 0x1c
        /*002a*/ 	.short	(.L_35 - .L_34)


	//   ....[0]....
.L_34:
        /*002c*/ 	.word	0x00004cd0


	//----- nvinfo : EIATTR_CRS_STACK_SIZE
	.align		4
.L_35:
        /*0030*/ 	.byte	0x04, 0x1e
        /*0032*/ 	.short	(.L_37 - .L_36)
.L_36:
        /*0034*/ 	.word	0x00000000


	//----- nvinfo : EIATTR_CBANK_PARAM_SIZE
	.align		4
.L_37:
        /*0038*/ 	.byte	0x03, 0x19
        /*003a*/ 	.short	0x0008


	//----- nvinfo : EIATTR_PARAM_CBANK
	.align		4
        /*003c*/ 	.byte	0x04, 0x0a
        /*003e*/ 	.short	(.L_39 - .L_38)
	.align		4
.L_38:
        /*0040*/ 	.word	index@(.nv.constant0._Z23initializeCircularGraphPi)
        /*0044*/ 	.short	0x0380
        /*0046*/ 	.short	0x0008


	//----- nvinfo : EIATTR_SW_WAR
	.align		4
.L_39:
        /*0048*/ 	.byte	0x04, 0x36
        /*004a*/ 	.short	(.L_41 - .L_40)
.L_40:
        /*004c*/ 	.word	0x00000008
.L_41:


//--------------------- .nv.info._Z23calculateDistanceMatrixPii --------------------------
	.section	.nv.info._Z23calculateDistanceMatrixPii,"",@"SHT_CUDA_INFO"
	.sectionflags	@""
	.align	4


	//----- nvinfo : EIATTR_CUDA_API_VERSION
	.align		4
        /*0000*/ 	.byte	0x04, 0x37
        /*0002*/ 	.short	(.L_43 - .L_42)
.L_42:
        /*0004*/ 	.word	0x00000082


	//----- nvinfo : EIATTR_KPARAM_INFO
	.align		4
.L_43:
        /*0008*/ 	.byte	0x04, 0x17
        /*000a*/ 	.short	(.L_45 - .L_44)
.L_44:
        /*000c*/ 	.word	0x00000000
        /*0010*/ 	.short	0x0001
        /*0012*/ 	.short	0x0008
        /*0014*/ 	.byte	0x00, 0xf0, 0x11, 0x00


	//----- nvinfo : EIATTR_KPARAM_INFO
	.align		4
.L_45:
        /*0018*/ 	.byte	0x04, 0x17
        /*001a*/ 	.short	(.L_47 - .L_46)
.L_46:
        /*001c*/ 	.word	0x00000000
        /*0020*/ 	.short	0x0000
        /*0022*/ 	.short	0x0000
        /*0024*/ 	.byte	0x00, 0xf5, 0x21, 0x00


	//----- nvinfo : EIATTR_SPARSE_MMA_MASK
	.align		4
.L_47:
        /*0028*/ 	.byte	0x03, 0x50
        /*002a*/ 	.short	0x0000


	//----- nvinfo : EIATTR_MAXREG_COUNT
	.align		4
        /*002c*/ 	.byte	0x03, 0x1b
        /*002e*/ 	.short	0x00ff


	//----- nvinfo : EIATTR_MERCURY_ISA_VERSION
	.align		4
        /*0030*/ 	.byte	0x03, 0x5f
        /*0032*/ 	.short	0x0101


	//----- nvinfo : EIATTR_VRC_CTA_INIT_COUNT
	.align		4
        /*0034*/ 	.byte	0x02, 0x4a
	.zero		1
	.zero		1


	//----- nvinfo : EIATTR_EXIT_INSTR_OFFSETS
	.align		4
        /*0038*/ 	.byte	0x04, 0x1c
        /*003a*/ 	.short	(.L_49 - .L_48)


	//   ....[0]....
.L_48:
        /*003c*/ 	.word	0x00000710


	//----- nvinfo : EIATTR_CRS_STACK_SIZE
	.align		4
.L_49:
        /*0040*/ 	.byte	0x04, 0x1e
        /*0042*/ 	.short	(.L_51 - .L_50)
.L_50:
        /*0044*/ 	.word	0x00000000


	//----- nvinfo : EIATTR_CBANK_PARAM_SIZE
	.align		4
.L_51:
        /*0048*/ 	.byte	0x03, 0x19
        /*004a*/ 	.short	0x000c


	//----- nvinfo : EIATTR_PARAM_CBANK
	.align		4
        /*004c*/ 	.byte	0x04, 0x0a
        /*004e*/ 	.short	(.L_53 - .L_52)
	.align		4
.L_52:
        /*0050*/ 	.word	index@(.nv.constant0._Z23calculateDistanceMatrixPii)
        /*0054*/ 	.short	0x0380
        /*0056*/ 	.short	0x000c


	//----- nvinfo : EIATTR_SW_WAR
	.align		4
.L_53:
        /*0058*/ 	.byte	0x04, 0x36
        /*005a*/ 	.short	(.L_55 - .L_54)
.L_54:
        /*005c*/ 	.word	0x00000008
.L_55:


//--------------------- .nv.callgraph             --------------------------
	.section	.nv.callgraph,"",@"SHT_CUDA_CALLGRAPH"
	.align	4
	.sectionentsize	8
	.align		4
        /*0000*/ 	.word	0x00000000
	.align		4
        /*0004*/ 	.word	0xffffffff
	.align		4
        /*0008*/ 	.word	0x00000000
	.align		4
        /*000c*/ 	.word	0xfffffffe
	.align		4
        /*0010*/ 	.word	0x00000000
	.align		4
        /*0014*/ 	.word	0xfffffffd
	.align		4
        /*0018*/ 	.word	0x00000000
	.align		4
        /*001c*/ 	.word	0xfffffffc


//--------------------- .text._Z21initializeLinearGraphPi --------------------------
	.section	.text._Z21initializeLinearGraphPi,"ax",@progbits
	.align	128
        .global         _Z21initializeLinearGraphPi
        .type           _Z21initializeLinearGraphPi,@function
        .size           _Z21initializeLinearGraphPi,(.L_x_138 - _Z21initializeLinearGraphPi)
        .other          _Z21initializeLinearGraphPi,@"STO_CUDA_ENTRY STV_DEFAULT"
_Z21initializeLinearGraphPi:
.text._Z21initializeLinearGraphPi:
[----:B------:R-:W-:Y:S01]  /*0000*/  LDC R1, c[0x0][0x37c] ;  /* 0x0000df00ff017b82 */ /* 0x000fe20000000800 */
[----:B------:R-:W0:Y:S07]  /*0010*/  S2R R0, SR_TID.X ;  /* 0x0000000000007919 */ /* 0x000e2e0000002100 */
[----:B------:R-:W1:Y:S01]  /*0020*/  S2UR UR6, SR_CTAID.X ;  /* 0x00000000000679c3 */ /* 0x000e620000002500 */
[----:B------:R-:W-:Y:S01]  /*0030*/  IMAD.MOV.U32 R8, RZ, RZ, RZ ;  /* 0x000000ffff087224 */ /* 0x000fe200078e00ff */
[----:B------:R-:W2:Y:S06]  /*0040*/  LDCU.64 UR4, c[0x0][0x358] ;  /* 0x00006b00ff0477ac */ /* 0x000eac0008000a00 */
.L_x_25:
[----:B------:R-:W-:-:S04]  /*0050*/  LOP3.LUT R2, R8, 0x7, RZ, 0xc0, !PT ;  /* 0x0000000708027812 */ /* 0x000fc800078ec0ff */
[----:B-1----:R-:W-:-:S13]  /*0060*/  ISETP.NE.AND P0, PT, R2, UR6, PT ;  /* 0x0000000602007c0c */ /* 0x002fda000bf05270 */
[----:B0-2345:R-:W-:Y:S05]  /*0070*/  @P0 BRA `(.L_x_0) ;  /* 0x0000000800440947 */ /* 0x03dfea0003800000 */
[----:B------:R-:W1:Y:S01]  /*0080*/  LDC.64 R4, c[0x0][0x380] ;  /* 0x0000e000ff047b82 */ /* 0x000e620000000a00 */
[C---:B------:R-:W-:Y:S02]  /*0090*/  IMAD R7, R8.reuse, 0x81, RZ ;  /* 0x0000008108077824 */ /* 0x040fe400078e02ff */
[----:B------:R-:W-:Y:S02]  /*00a0*/  VIADD R9, R8, 0x1 ;  /* 0x0000000108097836 */ /* 0x000fe40000000000 */
[----:B------:R-:W-:-:S03]  /*00b0*/  IMAD.MOV.U32 R11, RZ, RZ, RZ ;  /* 0x000000ffff0b7224 */ /* 0x000fc600078e00ff */
[----:B------:R-:W3:Y:S01]  /*00c0*/  LDC.64 R2, c[0x0][0x380] ;  /* 0x0000e000ff027b82 */ /* 0x000ee20000000a00 */
[----:B-1----:R-:W-:-:S07]  /*00d0*/  IMAD.WIDE.U32 R4, R7, 0x4, R4 ;  /* 0x0000000407047825 */ /* 0x002fce00078e0004 */
.L_x_24:
[C---:B-1----:R-:W-:Y:S01]  /*00e0*/  LOP3.LUT R7, R11.reuse, 0x18, RZ, 0xc0, !PT ;  /* 0x000000180b077812 */ /* 0x042fe200078ec0ff */
[----:B------:R-:W-:Y:S01]  /*00f0*/  VIADD R17, R11, 0x1 ;  /* 0x000000010b117836 */ /* 0x000fe20000000000 */
[----:B------:R-:W-:Y:S02]  /*0100*/  BSSY.RECONVERGENT B0, `(.L_x_1) ;  /* 0x0000011000007945 */ /* 0x000fe40003800200 */
[----:B0-----:R-:W-:Y:S01]  /*0110*/  ISETP.NE.AND P0, PT, R7, R0, PT ;  /* 0x000000000700720c */ /* 0x001fe20003f05270 */
[----:B------:R-:W-:Y:S01]  /*0120*/  IMAD R7, R8, 0x80, R11 ;  /* 0x0000008008077824 */ /* 0x000fe200078e020b */
[----:B------:R-:W-:-:S03]  /*0130*/  LOP3.LUT R13, R17, 0x19, RZ, 0xc0, !PT ;  /* 0x00000019110d7812 */ /* 0x000fc600078ec0ff */
[----:B---3--:R-:W-:Y:S01]  /*0140*/  IMAD.WIDE.U32 R6, R7, 0x4, R2 ;  /* 0x0000000407067825 */ /* 0x008fe200078e0002 */
[----:B------:R-:W-:-:S07]  /*0150*/  ISETP.NE.AND P1, PT, R13, R0, PT ;  /* 0x000000000d00720c */ /* 0x000fce0003f25270 */
[----:B--2-45:R-:W-:Y:S06]  /*0160*/  @P0 BRA `(.L_x_2) ;  /* 0x0000000000280947 */ /* 0x034fec0003800000 */
[----:B------:R-:W-:-:S13]  /*0170*/  ISETP.NE.AND P0, PT, R11, R8, PT ;  /* 0x000000080b00720c */ /* 0x000fda0003f05270 */
[----:B--2---:R0:W-:Y:S01]  /*0180*/  @!P0 STG.E desc[UR4][R4.64], RZ ;  /* 0x000000ff04008986 */ /* 0x0041e2000c101904 */
[----:B------:R-:W-:Y:S05]  /*0190*/  @!P0 BRA `(.L_x_2) ;  /* 0x00000000001c8947 */ /* 0x000fea0003800000 */
[----:B------:R-:W-:-:S05]  /*01a0*/  VIADD R13, R11, 0x1 ;  /* 0x000000010b0d7836 */ /* 0x000fca0000000000 */
[----:B------:R-:W-:-:S04]  /*01b0*/  ISETP.NE.AND P0, PT, R13, R8, PT ;  /* 0x000000080d00720c */ /* 0x000fc80003f05270 */
[----:B------:R-:W-:-:S13]  /*01c0*/  ISETP.NE.AND P0, PT, R11, R9, P0 ;  /* 0x000000090b00720c */ /* 0x000fda0000705270 */
[----:B------:R-:W-:Y:S02]  /*01d0*/  @!P0 IMAD.MOV.U32 R13, RZ, RZ, 0x1 ;  /* 0x00000001ff0d8424 */ /* 0x000fe400078e00ff */
[----:B------:R-:W-:-:S03]  /*01e0*/  @P0 IMAD.MOV.U32 R15, RZ, RZ, 0xf423f ;  /* 0x000f423fff0f0424 */ /* 0x000fc600078e00ff */
[----:B------:R1:W-:Y:S04]  /*01f0*/  @!P0 STG.E desc[UR4][R6.64], R13 ;  /* 0x0000000d06008986 */ /* 0x0003e8000c101904 */
[----:B------:R1:W-:Y:S02]  /*0200*/  @P0 STG.E desc[UR4][R6.64], R15 ;  /* 0x0000000f06000986 */ /* 0x0003e4000c101904 */
.L_x_2:
[----:B--2---:R-:W-:Y:S05]  /*0210*/  BSYNC.RECONVERGENT B0 ;  /* 0x0000000000007941 */ /* 0x004fea0003800200 */
.L_x_1:
[----:B------:R-:W-:Y:S04]  /*0220*/  BSSY.RECONVERGENT B0, `(.L_x_3) ;  /* 0x000000d000007945 */ /* 0x000fe80003800200 */
[----:B------:R-:W-:Y:S05]  /*0230*/  @P1 BRA `(.L_x_4) ;  /* 0x00000000002c1947 */ /* 0x000fea0003800000 */
[----:B------:R-:W-:-:S13]  /*0240*/  ISETP.NE.AND P0, PT, R17, R8, PT ;  /* 0x000000081100720c */ /* 0x000fda0003f05270 */
[----:B------:R-:W-:Y:S05]  /*0250*/  @!P0 BRA `(.L_x_5) ;  /* 0x0000000000208947 */ /* 0x000fea0003800000 */
[----:B-1----:R-:W-:-:S05]  /*0260*/  VIADD R13, R11, 0x2 ;  /* 0x000000020b0d7836 */ /* 0x002fca0000000000 */
[----:B------:R-:W-:-:S04]  /*0270*/  ISETP.NE.AND P0, PT, R13, R8, PT ;  /* 0x000000080d00720c */ /* 0x000fc80003f05270 */
[----:B------:R-:W-:-:S13]  /*0280*/  ISETP.EQ.OR P0, PT, R11, R8, !P0 ;  /* 0x000000080b00720c */ /* 0x000fda0004702670 */
[----:B------:R-:W-:Y:S02]  /*0290*/  @!P0 IMAD.MOV.U32 R13, RZ, RZ, 0xf423f ;  /* 0x000f423fff0d8424 */ /* 0x000fe400078e00ff */
[----:B------:R-:W-:-:S03]  /*02a0*/  @P0 IMAD.MOV.U32 R15, RZ, RZ, 0x1 ;  /* 0x00000001ff0f0424 */ /* 0x000fc600078e00ff */
[----:B------:R3:W-:Y:S04]  /*02b0*/  @!P0 STG.E desc[UR4][R6.64+0x4], R13 ;  /* 0x0000040d06008986 */ /* 0x0007e8000c101904 */
[----:B------:R3:W-:Y:S01]  /*02c0*/  @P0 STG.E desc[UR4][R6.64+0x4], R15 ;  /* 0x0000040f06000986 */ /* 0x0007e2000c101904 */
[----:B------:R-:W-:Y:S05]  /*02d0*/  BRA `(.L_x_4) ;  /* 0x0000000000047947 */ /* 0x000fea0003800000 */
.L_x_5:
[----:B------:R2:W-:Y:S02]  /*02e0*/  STG.E desc[UR4][R4.64], RZ ;  /* 0x000000ff04007986 */ /* 0x0005e4000c101904 */
.L_x_4:
[----:B------:R-:W-:Y:S05]  /*02f0*/  BSYNC.RECONVERGENT B0 ;  /* 0x0000000000007941 */ /* 0x000fea0003800200 */
.L_x_3:
[----:B------:R-:W-:Y:S01]  /*0300*/  VIADD R10, R11, 0x2 ;  /* 0x000000020b0a7836 */ /* 0x000fe20000000000 */
[----:B------:R-:W-:Y:S04]  /*0310*/  BSSY.RECONVERGENT B0, `(.L_x_6) ;  /* 0x000000f000007945 */ /* 0x000fe80003800200 */
[----:B-1-3--:R-:W-:-:S04]  /*0320*/  LOP3.LUT R13, R10, 0x1a, RZ, 0xc0, !PT ;  /* 0x0000001a0a0d7812 */ /* 0x00afc800078ec0ff */
[----:B------:R-:W-:-:S13]  /*0330*/  ISETP.NE.AND P0, PT, R13, R0, PT ;  /* 0x000000000d00720c */ /* 0x000fda0003f05270 */
[----:B------:R-:W-:Y:S05]  /*0340*/  @P0 BRA `(.L_x_7) ;  /* 0x00000000002c0947 */ /* 0x000fea0003800000 */
[----:B------:R-:W-:-:S13]  /*0350*/  ISETP.NE.AND P0, PT, R10, R8, PT ;  /* 0x000000080a00720c */ /* 0x000fda0003f05270 */
[----:B------:R-:W-:Y:S05]  /*0360*/  @!P0 BRA `(.L_x_8) ;  /* 0x0000000000208947 */ /* 0x000fea0003800000 */
[----:B------:R-:W-:-:S05]  /*0370*/  VIADD R13, R11, 0x3 ;  /* 0x000000030b0d7836 */ /* 0x000fca0000000000 */
[----:B------:R-:W-:-:S04]  /*0380*/  ISETP.NE.AND P0, PT, R13, R8, PT ;  /* 0x000000080d00720c */ /* 0x000fc80003f05270 */
[----:B------:R-:W-:-:S13]  /*0390*/  ISETP.EQ.OR P0, PT, R10, R9, !P0 ;  /* 0x000000090a00720c */ /* 0x000fda0004702670 */
[----:B------:R-:W-:Y:S02]  /*03a0*/  @!P0 IMAD.MOV.U32 R13, RZ, RZ, 0xf423f ;  /* 0x000f423fff0d8424 */ /* 0x000fe400078e00ff */
[----:B------:R-:W-:-:S03]  /*03b0*/  @P0 IMAD.MOV.U32 R15, RZ, RZ, 0x1 ;  /* 0x00000001ff0f0424 */ /* 0x000fc600078e00ff */
[----:B------:R1:W-:Y:S04]  /*03c0*/  @!P0 STG.E desc[UR4][R6.64+0x8], R13 ;  /* 0x0000080d06008986 */ /* 0x0003e8000c101904 */
[----:B------:R1:W-:Y:S01]  /*03d0*/  @P0 STG.E desc[UR4][R6.64+0x8], R15 ;  /* 0x0000080f06000986 */ /* 0x0003e2000c101904 */
[----:B------:R-:W-:Y:S05]  /*03e0*/  BRA `(.L_x_7) ;  /* 0x0000000000047947 */ /* 0x000fea0003800000 */
.L_x_8:
[----:B------:R3:W-:Y:S02]  /*03f0*/  STG.E desc[UR4][R4.64], RZ ;  /* 0x000000ff04007986 */ /* 0x0007e4000c101904 */
.L_x_7:
[----:B------:R-:W-:Y:S05]  /*0400*/  BSYNC.RECONVERGENT B0 ;  /* 0x0000000000007941 */ /* 0x000fea0003800200 */
.L_x_6:
[----:B------:R-:W-:Y:S01]  /*0410*/  VIADD R10, R11, 0x3 ;  /* 0x000000030b0a7836 */ /* 0x000fe20000000000 */
[----:B------:R-:W-:Y:S04]  /*0420*/  BSSY.RECONVERGENT B0, `(.L_x_9) ;  /* 0x000000f000007945 */ /* 0x000fe80003800200 */
[----:B-1----:R-:W-:-:S04]  /*0430*/  LOP3.LUT R13, R10, 0x1b, RZ, 0xc0, !PT ;  /* 0x0000001b0a0d7812 */ /* 0x002fc800078ec0ff */
        /* <DEDUP_REMOVED lines=12> */
.L_x_11:
[----:B------:R4:W-:Y:S02]  /*0500*/  STG.E desc[UR4][R4.64], RZ ;  /* 0x000000ff04007986 */ /* 0x0009e4000c101904 */
.L_x_10:
[----:B------:R-:W-:Y:S05]  /*0510*/  BSYNC.RECONVERGENT B0 ;  /* 0x0000000000007941 */ /* 0x000fea0003800200 */
.L_x_9:
        /* <DEDUP_REMOVED lines=15> */
.L_x_14:
[----:B------:R5:W-:Y:S02]  /*0610*/  STG.E desc[UR4][R4.64], RZ ;  /* 0x000000ff04007986 */ /* 0x000be4000c101904 */
.L_x_13:
[----:B------:R-:W-:Y:S05]  /*0620*/  BSYNC.RECONVERGENT B0 ;  /* 0x0000000000007941 */ /* 0x000fea0003800200 */
.L_x_12:
        /* <DEDUP_REMOVED lines=15> */
.L_x_17:
[----:B------:R1:W-:Y:S02]  /*0720*/  STG.E desc[UR4][R4.64], RZ ;  /* 0x000000ff04007986 */ /* 0x0003e4000c101904 */
.L_x_16:
[----:B------:R-:W-:Y:S05]  /*0730*/  BSYNC.RECONVERGENT B0 ;  /* 0x0000000000007941 */ /* 0x000fea0003800200 */
.L_x_15:
        /* <DEDUP_REMOVED lines=15> */
.L_x_20:
[----:B------:R1:W-:Y:S02]  /*0830*/  STG.E desc[UR4][R4.64], RZ ;  /* 0x000000ff04007986 */ /* 0x0003e4000c101904 */
.L_x_19:
[----:B------:R-:W-:Y:S05]  /*0840*/  BSYNC.RECONVERGENT B0 ;  /* 0x0000000000007941 */ /* 0x000fea0003800200 */
.L_x_18:
        /* <DEDUP_REMOVED lines=15> */
.L_x_23:
[----:B------:R1:W-:Y:S02]  /*0940*/  STG.E desc[UR4][R4.64], RZ ;  /* 0x000000ff04007986 */ /* 0x0003e4000c101904 */
.L_x_22:
[----:B------:R-:W-:Y:S05]  /*0950*/  BSYNC.RECONVERGENT B0 ;  /* 0x0000000000007941 */ /* 0x000fea0003800200 */
.L_x_21:
[----:B------:R-:W-:-:S05]  /*0960*/  VIADD R11, R11, 0x8 ;  /* 0x000000080b0b7836 */ /* 0x000fca0000000000 */
[----:B------:R-:W-:-:S13]  /*0970*/  ISETP.NE.AND P0, PT, R11, 0x80, PT ;  /* 0x000000800b00780c */ /* 0x000fda0003f05270 */
[----:B------:R-:W-:Y:S05]  /*0980*/  @P0 BRA `(.L_x_24) ;  /* 0xfffffff400d40947 */ /* 0x000fea000383ffff */
.L_x_0:
[----:B------:R-:W-:-:S05]  /*0990*/  VIADD R8, R8, 0x1 ;  /* 0x0000000108087836 */ /* 0x000fca0000000000 */
[----:B------:R-:W-:-:S13]  /*09a0*/  ISETP.NE.AND P0, PT, R8, 0x80, PT ;  /* 0x000000800800780c */ /* 0x000fda0003f05270 */
[----:B------:R-:W-:Y:S05]  /*09b0*/  @P0 BRA `(.L_x_25) ;  /* 0xfffffff400a40947 */ /* 0x000fea000383ffff */
[----:B--2---:R-:W-:Y:S05]  /*09c0*/  EXIT ;  /* 0x000000000000794d */ /* 0x004fea0003800000 */
.L_x_26:
[----:B------:R-:W-:-:S00]  /*09d0*/  BRA `(.L_x_26) ;  /* 0xfffffffc00fc7947 */ /* 0x000fc0000383ffff */
[----:B------:R-:W-:-:S00]  /*09e0*/  NOP ;  /* 0x0000000000007918 */ /* 0x000fc00000000000 */
        /* <DEDUP_REMOVED lines=9> */
.L_x_138:


//--------------------- .text._Z23initializeCircularGraphPi --------------------------
	.section	.text._Z23initializeCircularGraphPi,"ax",@progbits
	.align	128
        .global         _Z23initializeCircularGraphPi
        .type           _Z23initializeCircularGraphPi,@function
        .size           _Z23initializeCircularGraphPi,(.L_x_139 - _Z23initializeCircularGraphPi)
        .other          _Z23initializeCircularGraphPi,@"STO_CUDA_ENTRY STV_DEFAULT"
_Z23initializeCircularGraphPi:
.text._Z23initializeCircularGraphPi:
[----:B------:R-:W-:Y:S01]  /*0000*/  LDC R1, c[0x0][0x37c] ;  /* 0x0000df00ff017b82 */ /* 0x000fe20000000800 */
[----:B------:R-:W0:Y:S07]  /*0010*/  S2R R12, SR_TID.X ;  /* 0x00000000000c7919 */ /* 0x000e2e0000002100 */
[----:B------:R-:W1:Y:S01]  /*0020*/  S2UR UR10, SR_CTAID.X ;  /* 0x00000000000a79c3 */ /* 0x000e620000002500 */
[----:B------:R-:W2:Y:S01]  /*0030*/  LDCU.64 UR6, c[0x0][0x380] ;  /* 0x00007000ff0677ac */ /* 0x000ea20008000a00 */
[----:B------:R-:W-:Y:S01]  /*0040*/  IMAD.MOV.U32 R0, RZ, RZ, RZ ;  /* 0x000000ffff007224 */ /* 0x000fe200078e00ff */
[----:B------:R-:W3:Y:S01]  /*0050*/  LDCU.64 UR8, c[0x0][0x358] ;  /* 0x00006b00ff0877ac */ /* 0x000ee20008000a00 */
[----:B--2---:R-:W-:-:S04]  /*0060*/  UIADD3 UR5, UP0, UPT, UR6, 0x8, URZ ;  /* 0x0000000806057890 */ /* 0x004fc8000ff1e0ff */
[----:B---3--:R-:W-:-:S12]  /*0070*/  UIADD3.X UR6, UPT, UPT, URZ, UR7, URZ, UP0, !UPT ;  /* 0x00000007ff067290 */ /* 0x008fd800087fe4ff */
.L_x_120:
[----:B0--34-:R-:W-:-:S04]  /*0080*/  LOP3.LUT R2, R0, 0x7, RZ, 0xc0, !PT ;  /* 0x0000000700027812 */ /* 0x019fc800078ec0ff */
[----:B-1----:R-:W-:-:S13]  /*0090*/  ISETP.NE.AND P0, PT, R2, UR10, PT ;  /* 0x0000000a02007c0c */ /* 0x002fda000bf05270 */
[----:B--2--5:R-:W-:Y:S05]  /*00a0*/  @P0 BRA `(.L_x_27) ;  /* 0x0000004800fc0947 */ /* 0x024fea0003800000 */
[----:B------:R-:W1:Y:S01]  /*00b0*/  LDC.64 R4, c[0x0][0x380] ;  /* 0x0000e000ff047b82 */ /* 0x000e620000000a00 */
[C---:B------:R-:W-:Y:S01]  /*00c0*/  ISETP.NE.AND P0, PT, R0.reuse, RZ, PT ;  /* 0x000000ff0000720c */ /* 0x040fe20003f05270 */
[C---:B------:R-:W-:Y:S01]  /*00d0*/  IMAD R3, R0.reuse, 0x81, RZ ;  /* 0x0000008100037824 */ /* 0x040fe200078e02ff */
[----:B------:R-:W-:Y:S01]  /*00e0*/  BSSY.RECONVERGENT B0, `(.L_x_27) ;  /* 0x00004bb000007945 */ /* 0x000fe20003800200 */
[----:B------:R-:W-:Y:S02]  /*00f0*/  IMAD.SHL.U32 R7, R0, 0x80, RZ ;  /* 0x0000008000077824 */ /* 0x000fe400078e00ff */
[----:B-1----:R-:W-:-:S08]  /*0100*/  IMAD.WIDE.U32 R2, R3, 0x4, R4 ;  /* 0x0000000403027825 */ /* 0x002fd000078e0004 */
[----:B------:R-:W-:Y:S05]  /*0110*/  @!P0 BRA `(.L_x_28) ;  /* 0x0000003800508947 */ /* 0x000fea0003800000 */
[C---:B------:R-:W-:Y:S01]  /*0120*/  ISETP.NE.AND P0, PT, R0.reuse, 0x7f, PT ;  /* 0x0000007f0000780c */ /* 0x040fe20003f05270 */
[----:B------:R-:W-:-:S12]  /*0130*/  VIADD R13, R0, 0x1 ;  /* 0x00000001000d7836 */ /* 0x000fd80000000000 */
[----:B------:R-:W-:Y:S05]  /*0140*/  @!P0 BRA `(.L_x_29) ;  /* 0x00000008003c8947 */ /* 0x000fea0003800000 */
[----:B------:R-:W1:Y:S01]  /*0150*/  LDC.64 R4, c[0x0][0x380] ;  /* 0x0000e000ff047b82 */ /* 0x000e620000000a00 */
[----:B------:R-:W-:-:S05]  /*0160*/  UMOV UR4, URZ ;  /* 0x000000ff00047c82 */ /* 0x000fca0008000000 */
.L_x_55:
[----:B------:R-:W-:Y:S02]  /*0170*/  ULOP3.LUT UR7, UR4, 0x18, URZ, 0xc0, !UPT ;  /* 0x0000001804077892 */ /* 0x000fe4000f8ec0ff */
[----:B-12--5:R-:W-:Y:S01]  /*0180*/  VIADD R9, R7, UR4 ;  /* 0x0000000407097c36 */ /* 0x026fe20008000000 */
[----:B------:R-:W-:Y:S03]  /*0190*/  BSSY.RECONVERGENT B1, `(.L_x_30) ;  /* 0x000000f000017945 */ /* 0x000fe60003800200 */
[----:B-1----:R-:W-:Y:S01]  /*01a0*/  IMAD.WIDE.U32 R8, R9, 0x4, R4 ;  /* 0x0000000409087825 */ /* 0x002fe200078e0004 */
[----:B0-----:R-:W-:-:S13]  /*01b0*/  ISETP.NE.AND P0, PT, R12, UR7, PT ;  /* 0x000000070c007c0c */ /* 0x001fda000bf05270 */
[----:B---34-:R-:W-:Y:S05]  /*01c0*/  @P0 BRA `(.L_x_31) ;  /* 0x00000000002c0947 */ /* 0x018fea0003800000 */
[----:B------:R-:W-:-:S13]  /*01d0*/  ISETP.NE.AND P0, PT, R0, UR4, PT ;  /* 0x0000000400007c0c */ /* 0x000fda000bf05270 */
[----:B------:R-:W-:Y:S05]  /*01e0*/  @!P0 BRA `(.L_x_32) ;  /* 0x0000000000208947 */ /* 0x000fea0003800000 */
[----:B------:R-:W-:-:S06]  /*01f0*/  UIADD3 UR7, UPT, UPT, UR4, 0x1, URZ ;  /* 0x0000000104077890 */ /* 0x000fcc000fffe0ff */
[----:B------:R-:W-:-:S04]  /*0200*/  ISETP.NE.AND P0, PT, R0, UR7, PT ;  /* 0x0000000700007c0c */ /* 0x000fc8000bf05270 */
[----:B------:R-:W-:-:S13]  /*0210*/  ISETP.EQ.OR P0, PT, R13, UR4, !P0 ;  /* 0x000000040d007c0c */ /* 0x000fda000c702670 */
[----:B------:R-:W-:Y:S02]  /*0220*/  @!P0 IMAD.MOV.U32 R11, RZ, RZ, 0xf423f ;  /* 0x000f423fff0b8424 */ /* 0x000fe400078e00ff */
[----:B------:R-:W-:-:S03]  /*0230*/  @P0 IMAD.MOV.U32 R15, RZ, RZ, 0x1 ;  /* 0x00000001ff0f0424 */ /* 0x000fc600078e00ff */
[----:B------:R1:W-:Y:S04]  /*0240*/  @!P0 STG.E desc[UR8][R8.64], R11 ;  /* 0x0000000b08008986 */ /* 0x0003e8000c101908 */
[----:B------:R1:W-:Y:S01]  /*0250*/  @P0 STG.E desc[UR8][R8.64], R15 ;  /* 0x0000000f08000986 */ /* 0x0003e2000c101908 */
[----:B------:R-:W-:Y:S05]  /*0260*/  BRA `(.L_x_31) ;  /* 0x0000000000047947 */ /* 0x000fea0003800000 */
.L_x_32:
[----:B------:R0:W-:Y:S02]  /*0270*/  STG.E desc[UR8][R2.64], RZ ;  /* 0x000000ff02007986 */ /* 0x0001e4000c101908 */
.L_x_31:
[----:B------:R-:W-:Y:S05]  /*0280*/  BSYNC.RECONVERGENT B1 ;  /* 0x0000000000017941 */ /* 0x000fea0003800200 */
.L_x_30:
[----:B------:R-:W-:Y:S01]  /*0290*/  UIADD3 UR11, UPT, UPT, UR4, 0x1, URZ ;  /* 0x00000001040b7890 */ /* 0x000fe2000fffe0ff */
[----:B------:R-:W-:Y:S03]  /*02a0*/  BSSY.RECONVERGENT B1, `(.L_x_33) ;  /* 0x000000f000017945 */ /* 0x000fe60003800200 */
[----:B------:R-:W-:-:S06]  /*02b0*/  ULOP3.LUT UR7, UR11, 0x19, URZ, 0xc0, !UPT ;  /* 0x000000190b077892 */ /* 0x000fcc000f8ec0ff */
[----:B------:R-:W-:-:S13]  /*02c0*/  ISETP.NE.AND P0, PT, R12, UR7, PT ;  /* 0x000000070c007c0c */ /* 0x000fda000bf05270 */
[----:B------:R-:W-:Y:S05]  /*02d0*/  @P0 BRA `(.L_x_34) ;  /* 0x00000000002c0947 */ /* 0x000fea0003800000 */
[----:B------:R-:W-:-:S13]  /*02e0*/  ISETP.NE.AND P0, PT, R0, UR11, PT ;  /* 0x0000000b00007c0c */ /* 0x000fda000bf05270 */
[----:B------:R-:W-:Y:S05]  /*02f0*/  @!P0 BRA `(.L_x_35) ;  /* 0x0000000000208947 */ /* 0x000fea0003800000 */
[----:B------:R-:W-:-:S06]  /*0300*/  UIADD3 UR7, UPT, UPT, UR4, 0x2, URZ ;  /* 0x0000000204077890 */ /* 0x000fcc000fffe0ff */
[----:B------:R-:W-:-:S04]  /*0310*/  ISETP.NE.AND P0, PT, R0, UR7, PT ;  /* 0x0000000700007c0c */ /* 0x000fc8000bf05270 */
[----:B------:R-:W-:-:S13]  /*0320*/  ISETP.EQ.OR P0, PT, R0, UR4, !P0 ;  /* 0x0000000400007c0c */ /* 0x000fda000c702670 */
[----:B-1----:R-:W-:Y:S02]  /*0330*/  @!P0 IMAD.MOV.U32 R11, RZ, RZ, 0xf423f ;  /* 0x000f423fff0b8424 */ /* 0x002fe400078e00ff */
[----:B------:R-:W-:-:S03]  /*0340*/  @P0 IMAD.MOV.U32 R15, RZ, RZ, 0x1 ;  /* 0x00000001ff0f0424 */ /* 0x000fc600078e00ff */
[----:B------:R2:W-:Y:S04]  /*0350*/  @!P0 STG.E desc[UR8][R8.64+0x4], R11 ;  /* 0x0000040b08008986 */ /* 0x0005e8000c101908 */
[----:B------:R2:W-:Y:S01]  /*0360*/  @P0 STG.E desc[UR8][R8.64+0x4], R15 ;  /* 0x0000040f08000986 */ /* 0x0005e2000c101908 */
[----:B------:R-:W-:Y:S05]  /*0370*/  BRA `(.L_x_34) ;  /* 0x0000000000047947 */ /* 0x000fea0003800000 */
.L_x_35:
[----:B------:R3:W-:Y:S02]  /*0380*/  STG.E desc[UR8][R2.64], RZ ;  /* 0x000000ff02007986 */ /* 0x0007e4000c101908 */
.L_x_34:
[----:B------:R-:W-:Y:S05]  /*0390*/  BSYNC.RECONVERGENT B1 ;  /* 0x0000000000017941 */ /* 0x000fea0003800200 */
.L_x_33:
        /* <DEDUP_REMOVED lines=10> */
[----:B-12---:R-:W-:Y:S02]  /*0440*/  @!P0 IMAD.MOV.U32 R11, RZ, RZ, 0xf423f ;  /* 0x000f423fff0b8424 */ /* 0x006fe400078e00ff */
[----:B------:R-:W-:-:S03]  /*0450*/  @P0 IMAD.MOV.U32 R15, RZ, RZ, 0x1 ;  /* 0x00000001ff0f0424 */ /* 0x000fc600078e00ff */
[----:B------:R5:W-:Y:S04]  /*0460*/  @!P0 STG.E desc[UR8][R8.64+0x8], R11 ;  /* 0x0000080b08008986 */ /* 0x000be8000c101908 */
[----:B------:R5:W-:Y:S01]  /*0470*/  @P0 STG.E desc[UR8][R8.64+0x8], R15 ;  /* 0x0000080f08000986 */ /* 0x000be2000c101908 */
[----:B------:R-:W-:Y:S05]  /*0480*/  BRA `(.L_x_37) ;  /* 0x0000000000047947 */ /* 0x000fea0003800000 */
.L_x_38:
[----:B------:R4:W-:Y:S02]  /*0490*/  STG.E desc[UR8][R2.64], RZ ;  /* 0x000000ff02007986 */ /* 0x0009e4000c101908 */
.L_x_37:
[----:B------:R-:W-:Y:S05]  /*04a0*/  BSYNC.RECONVERGENT B1 ;  /* 0x0000000000017941 */ /* 0x000fea0003800200 */
.L_x_36:
        /* <DEDUP_REMOVED lines=10> */
[----:B-12--5:R-:W-:Y:S02]  /*0550*/  @!P0 IMAD.MOV.U32 R11, RZ, RZ, 0xf423f ;  /* 0x000f423fff0b8424 */ /* 0x026fe400078e00ff */
[----:B------:R-:W-:-:S03]  /*0560*/  @P0 IMAD.MOV.U32 R15, RZ, RZ, 0x1 ;  /* 0x00000001ff0f0424 */ /* 0x000fc600078e00ff */
[----:B------:R1:W-:Y:S04]  /*0570*/  @!P0 STG.E desc[UR8][R8.64+0xc], R11 ;  /* 0x00000c0b08008986 */ /* 0x0003e8000c101908 */
[----:B------:R1:W-:Y:S01]  /*0580*/  @P0 STG.E desc[UR8][R8.64+0xc], R15 ;  /* 0x00000c0f08000986 */ /* 0x0003e2000c101908 */
[----:B------:R-:W-:Y:S05]  /*0590*/  BRA `(.L_x_40) ;  /* 0x0000000000047947 */ /* 0x000fea0003800000 */
.L_x_41:
[----:B------:R0:W-:Y:S02]  /*05a0*/  STG.E desc[UR8][R2.64], RZ ;  /* 0x000000ff02007986 */ /* 0x0001e4000c101908 */
.L_x_40:
[----:B------:R-:W-:Y:S05]  /*05b0*/  BSYNC.RECONVERGENT B1 ;  /* 0x0000000000017941 */ /* 0x000fea0003800200 */
.L_x_39:
        /* <DEDUP_REMOVED lines=15> */
.L_x_44:
[----:B------:R0:W-:Y:S02]  /*06b0*/  STG.E desc[UR8][R2.64], RZ ;  /* 0x000000ff02007986 */ /* 0x0001e4000c101908 */
.L_x_43:
[----:B------:R-:W-:Y:S05]  /*06c0*/  BSYNC.RECONVERGENT B1 ;  /* 0x0000000000017941 */ /* 0x000fea0003800200 */
.L_x_42:
        /* <DEDUP_REMOVED lines=15> */
.L_x_47:
[----:B------:R0:W-:Y:S02]  /*07c0*/  STG.E desc[UR8][R2.64], RZ ;  /* 0x000000ff02007986 */ /* 0x0001e4000c101908 */
.L_x_46:
[----:B------:R-:W-:Y:S05]  /*07d0*/  BSYNC.RECONVERGENT B1 ;  /* 0x0000000000017941 */ /* 0x000fea0003800200 */
.L_x_45:
        /* <DEDUP_REMOVED lines=15> */
.L_x_50:
[----:B------:R0:W-:Y:S02]  /*08d0*/  STG.E desc[UR8][R2.64], RZ ;  /* 0x000000ff02007986 */ /* 0x0001e4000c101908 */
.L_x_49:
[----:B------:R-:W-:Y:S05]  /*08e0*/  BSYNC.RECONVERGENT B1 ;  /* 0x0000000000017941 */ /* 0x000fea0003800200 */
.L_x_48:
        /* <DEDUP_REMOVED lines=15> */
.L_x_53:
[----:B------:R0:W-:Y:S02]  /*09e0*/  STG.E desc[UR8][R2.64], RZ ;  /* 0x000000ff02007986 */ /* 0x0001e4000c101908 */
.L_x_52:
[----:B------:R-:W-:Y:S05]  /*09f0*/  BSYNC.RECONVERGENT B1 ;  /* 0x0000000000017941 */ /* 0x000fea0003800200 */
.L_x_51:
[----:B------:R-:W-:-:S04]  /*0a00*/  UIADD3 UR4, UPT, UPT, UR4, 0x8, URZ ;  /* 0x0000000804047890 */ /* 0x000fc8000fffe0ff */
[----:B------:R-:W-:-:S09]  /*0a10*/  UISETP.NE.AND UP0, UPT, UR4, 0x80, UPT ;  /* 0x000000800400788c */ /* 0x000fd2000bf05270 */
[----:B------:R-:W-:Y:S05]  /*0a20*/  BRA.U !UP0, `(.L_x_54) ;  /* 0x0000004108987547 */ /* 0x000fea000b800000 */
[----:B------:R-:W-:Y:S05]  /*0a30*/  BRA `(.L_x_55) ;  /* 0xfffffff400cc7947 */ /* 0x000fea000383ffff */
.L_x_29:
[C---:B0-----:R-:W-:Y:S01]  /*0a40*/  ISETP.NE.AND P0, PT, R12.reuse, RZ, PT ;  /* 0x000000ff0c00720c */ /* 0x041fe20003f05270 */
[----:B------:R-:W-:Y:S01]  /*0a50*/  BSSY.RECONVERGENT B1, `(.L_x_56) ;  /* 0x0000016000017945 */ /* 0x000fe20003800200 */
[C---:B------:R-:W-:Y:S01]  /*0a60*/  ISETP.NE.AND P4, PT, R12.reuse, 0x1, PT ;  /* 0x000000010c00780c */ /* 0x040fe20003f85270 */
[C---:B------:R-:W-:Y:S01]  /*0a70*/  VIADD R9, R7.reuse, 0x4 ;  /* 0x0000000407097836 */ /* 0x040fe20000000000 */
[C---:B------:R-:W-:Y:S01]  /*0a80*/  ISETP.NE.AND P3, PT, R12.reuse, 0x2, PT ;  /* 0x000000020c00780c */ /* 0x040fe20003f65270 */
[----:B------:R-:W-:Y:S01]  /*0a90*/  IMAD.WIDE.U32 R10, R7, 0x4, R4 ;  /* 0x00000004070a7825 */ /* 0x000fe200078e0004 */
[C---:B------:R-:W-:Y:S02]  /*0aa0*/  ISETP.NE.AND P2, PT, R12.reuse, 0x3, PT ;  /* 0x000000030c00780c */ /* 0x040fe40003f45270 */
[----:B------:R-:W-:Y:S02]  /*0ab0*/  P2R R6, PR, RZ, 0x10 ;  /* 0x00000010ff067803 */ /* 0x000fe40000000000 */
[----:B------:R-:W-:-:S02]  /*0ac0*/  ISETP.NE.AND P5, PT, R12, 0x5, PT ;  /* 0x000000050c00780c */ /* 0x000fc40003fa5270 */
[----:B------:R-:W-:Y:S02]  /*0ad0*/  ISETP.NE.AND P1, PT, R12, 0x4, PT ;  /* 0x000000040c00780c */ /* 0x000fe40003f25270 */
[----:B------:R-:W-:Y:S01]  /*0ae0*/  P2R R6, PR, RZ, 0x8 ;  /* 0x00000008ff067803 */ /* 0x000fe20000000000 */
[----:B------:R-:W-:Y:S01]  /*0af0*/  @!P4 IMAD.MOV.U32 R17, RZ, RZ, 0xf423f ;  /* 0x000f423fff11c424 */ /* 0x000fe200078e00ff */
[----:B------:R-:W-:Y:S01]  /*0b00*/  P2R R6, PR, RZ, 0x1 ;  /* 0x00000001ff067803 */ /* 0x000fe20000000000 */
[----:B------:R-:W-:Y:S01]  /*0b10*/  @!P3 IMAD.MOV.U32 R19, RZ, RZ, 0xf423f ;  /* 0x000f423fff13b424 */ /* 0x000fe200078e00ff */
[----:B------:R-:W-:Y:S01]  /*0b20*/  P2R R6, PR, RZ, 0x4 ;  /* 0x00000004ff067803 */ /* 0x000fe20000000000 */
[----:B------:R-:W-:Y:S01]  /*0b30*/  @!P2 IMAD.MOV.U32 R21, RZ, RZ, 0xf423f ;  /* 0x000f423fff15a424 */ /* 0x000fe200078e00ff */
[----:B------:R-:W-:Y:S02]  /*0b40*/  P2R R6, PR, RZ, 0x20 ;  /* 0x00000020ff067803 */ /* 0x000fe40000000000 */
[----:B------:R-:W-:Y:S01]  /*0b50*/  P2R R6, PR, RZ, 0x2 ;  /* 0x00000002ff067803 */ /* 0x000fe20000000000 */
[----:B------:R-:W-:Y:S06]  /*0b60*/  @P0 BRA `(.L_x_57) ;  /* 0x0000000000100947 */ /* 0x000fec0003800000 */
[----:B------:R-:W-:Y:S01]  /*0b70*/  ISETP.NE.AND P0, PT, R13, RZ, PT ;  /* 0x000000ff0d00720c */ /* 0x000fe20003f05270 */
[----:B------:R-:W-:-:S12]  /*0b80*/  IMAD.MOV.U32 R15, RZ, RZ, 0x1 ;  /* 0x00000001ff0f7424 */ /* 0x000fd800078e00ff */
[----:B------:R0:W-:Y:S04]  /*0b90*/  @P0 STG.E desc[UR8][R10.64], R15 ;  /* 0x0000000f0a000986 */ /* 0x0001e8000c101908 */
[----:B------:R0:W-:Y:S02]  /*0ba0*/  @!P0 STG.E desc[UR8][R2.64+0x4], R15 ;  /* 0x0000040f02008986 */ /* 0x0001e4000c101908 */
.L_x_57:
[----:B------:R-:W-:Y:S05]  /*0bb0*/  BSYNC.RECONVERGENT B1 ;  /* 0x0000000000017941 */ /* 0x000fea0003800200 */
.L_x_56:
[----:B------:R1:W-:Y:S01]  /*0bc0*/  @!P4 STG.E desc[UR8][R10.64+0x4], R17 ;  /* 0x000004110a00c986 */ /* 0x0003e2000c101908 */
[----:B------:R-:W-:Y:S01]  /*0bd0*/  BSSY.RECONVERGENT B1, `(.L_x_58) ;  /* 0x000000a000017945 */ /* 0x000fe20003800200 */
[----:B------:R-:W-:Y:S02]  /*0be0*/  IMAD.WIDE.U32 R8, R9, 0x4, R4 ;  /* 0x0000000409087825 */ /* 0x000fe400078e0004 */
[----:B------:R1:W-:Y:S04]  /*0bf0*/  @!P3 STG.E desc[UR8][R10.64+0x8], R19 ;  /* 0x000008130a00b986 */ /* 0x0003e8000c101908 */
[----:B------:R1:W-:Y:S01]  /*0c00*/  @!P2 STG.E desc[UR8][R10.64+0xc], R21 ;  /* 0x00000c150a00a986 */ /* 0x0003e2000c101908 */
[----:B------:R-:W-:Y:S05]  /*0c10*/  @P1 BRA `(.L_x_59) ;  /* 0x0000000000141947 */ /* 0x000fea0003800000 */
[----:B------:R-:W-:-:S13]  /*0c20*/  ISETP.NE.AND P0, PT, R13, 0x4, PT ;  /* 0x000000040d00780c */ /* 0x000fda0003f05270 */
[----:B01----:R-:W-:Y:S02]  /*0c30*/  @P0 IMAD.MOV.U32 R11, RZ, RZ, 0xf423f ;  /* 0x000f423fff0b0424 */ /* 0x003fe400078e00ff */
[----:B------:R-:W-:-:S03]  /*0c40*/  @!P0 IMAD.MOV.U32 R15, RZ, RZ, 0x1 ;  /* 0x00000001ff0f8424 */ /* 0x000fc600078e00ff */
[----:B------:R2:W-:Y:S04]  /*0c50*/  @P0 STG.E desc[UR8][R8.64], R11 ;  /* 0x0000000b08000986 */ /* 0x0005e8000c101908 */
[----:B------:R2:W-:Y:S02]  /*0c60*/  @!P0 STG.E desc[UR8][R2.64+0x4], R15 ;  /* 0x0000040f02008986 */ /* 0x0005e4000c101908 */
.L_x_59:
[----:B------:R-:W-:Y:S05]  /*0c70*/  BSYNC.RECONVERGENT B1 ;  /* 0x0000000000017941 */ /* 0x000fea0003800200 */
.L_x_58:
[C---:B------:R-:W-:Y:S01]  /*0c80*/  ISETP.NE.AND P2, PT, R12.reuse, 0x5, PT ;  /* 0x000000050c00780c */ /* 0x040fe20003f45270 */
[----:B012---:R-:W-:Y:S01]  /*0c90*/  VIADD R11, R7, 0x8 ;  /* 0x00000008070b7836 */ /* 0x007fe20000000000 */
[C---:B------:R-:W-:Y:S01]  /*0ca0*/  ISETP.NE.AND P1, PT, R12.reuse, 0x6, PT ;  /* 0x000000060c00780c */ /* 0x040fe20003f25270 */
[----:B------:R-:W-:Y:S01]  /*0cb0*/  BSSY.RECONVERGENT B1, `(.L_x_60) ;  /* 0x0000013000017945 */ /* 0x000fe20003800200 */
[----:B------:R-:W-:Y:S01]  /*0cc0*/  ISETP.NE.AND P0, PT, R12, 0x7, PT ;  /* 0x000000070c00780c */ /* 0x000fe20003f05270 */
[----:B------:R-:W-:Y:S01]  /*0cd0*/  IMAD.WIDE.U32 R10, R11, 0x4, R4 ;  /* 0x000000040b0a7825 */ /* 0x000fe200078e0004 */
[----:B------:R-:W-:Y:S02]  /*0ce0*/  P2R R6, PR, RZ, 0x2 ;  /* 0x00000002ff067803 */ /* 0x000fe40000000000 */
[----:B------:R-:W-:-:S05]  /*0cf0*/  P2R R6, PR, RZ, 0x1 ;  /* 0x00000001ff067803 */ /* 0x000fca0000000000 */
[----:B------:R-:W-:Y:S02]  /*0d00*/  @!P2 IMAD.MOV.U32 R15, RZ, RZ, 0xf423f ;  /* 0x000f423fff0fa424 */ /* 0x000fe400078e00ff */
[----:B------:R-:W-:Y:S02]  /*0d10*/  @!P1 IMAD.MOV.U32 R17, RZ, RZ, 0xf423f ;  /* 0x000f423fff119424 */ /* 0x000fe400078e00ff */
[----:B------:R-:W-:Y:S01]  /*0d20*/  @!P0 IMAD.MOV.U32 R19, RZ, RZ, 0xf423f ;  /* 0x000f423fff138424 */ /* 0x000fe200078e00ff */
[----:B------:R0:W-:Y:S04]  /*0d30*/  @!P2 STG.E desc[UR8][R8.64+0x4], R15 ;  /* 0x0000040f0800a986 */ /* 0x0001e8000c101908 */
[----:B------:R0:W-:Y:S04]  /*0d40*/  @!P1 STG.E desc[UR8][R8.64+0x8], R17 ;  /* 0x0000081108009986 */ /* 0x0001e8000c101908 */
[----:B------:R0:W-:Y:S01]  /*0d50*/  @!P0 STG.E desc[UR8][R8.64+0xc], R19 ;  /* 0x00000c1308008986 */ /* 0x0001e2000c101908 */
[----:B------:R-:W-:-:S04]  /*0d60*/  ISETP.NE.AND P0, PT, R12, 0x8, PT ;  /* 0x000000080c00780c */ /* 0x000fc80003f05270 */
[----:B------:R-:W-:-:S09]  /*0d70*/  P2R R6, PR, RZ, 0x1 ;  /* 0x00000001ff067803 */ /* 0x000fd20000000000 */
[----:B0-----:R-:W-:Y:S05]  /*0d80*/  @P0 BRA `(.L_x_61) ;  /* 0x0000000000140947 */ /* 0x001fea0003800000 */
[----:B------:R-:W-:-:S13]  /*0d90*/  ISETP.NE.AND P0, PT, R13, 0x8, PT ;  /* 0x000000080d00780c */ /* 0x000fda0003f05270 */
[----:B------:R-:W-:Y:S02]  /*0da0*/  @P0 IMAD.MOV.U32 R9, RZ, RZ, 0xf423f ;  /* 0x000f423fff090424 */ /* 0x000fe400078e00ff */
[----:B------:R-:W-:-:S03]  /*0db0*/  @!P0 IMAD.MOV.U32 R15, RZ, RZ, 0x1 ;  /* 0x00000001ff0f8424 */ /* 0x000fc600078e00ff */
[----:B------:R0:W-:Y:S04]  /*0dc0*/  @P0 STG.E desc[UR8][R10.64], R9 ;  /* 0x000000090a000986 */ /* 0x0001e8000c101908 */
[----:B------:R0:W-:Y:S02]  /*0dd0*/  @!P0 STG.E desc[UR8][R2.64+0x4], R15 ;  /* 0x0000040f02008986 */ /* 0x0001e4000c101908 */
.L_x_61:
[----:B------:R-:W-:Y:S05]  /*0de0*/  BSYNC.RECONVERGENT B1 ;  /* 0x0000000000017941 */ /* 0x000fea0003800200 */
.L_x_60:
[C---:B------:R-:W-:Y:S01]  /*0df0*/  ISETP.NE.AND P2, PT, R12.reuse, 0x9, PT ;  /* 0x000000090c00780c */ /* 0x040fe20003f45270 */
[----:B0-----:R-:W-:Y:S01]  /*0e00*/  VIADD R9, R7, 0xc ;  /* 0x0000000c07097836 */ /* 0x001fe20000000000 */
[C---:B------:R-:W-:Y:S01]  /*0e10*/  ISETP.NE.AND P1, PT, R12.reuse, 0xa, PT ;  /* 0x0000000a0c00780c */ /* 0x040fe20003f25270 */
[----:B------:R-:W-:Y:S01]  /*0e20*/  BSSY.RECONVERGENT B1, `(.L_x_62) ;  /* 0x0000014000017945 */ /* 0x000fe20003800200 */
[----:B------:R-:W-:Y:S01]  /*0e30*/  ISETP.NE.AND P0, PT, R12, 0xb, PT ;  /* 0x0000000b0c00780c */ /* 0x000fe20003f05270 */
[----:B------:R-:W-:Y:S01]  /*0e40*/  IMAD.WIDE.U32 R8, R9, 0x4, R4 ;  /* 0x0000000409087825 */ /* 0x000fe200078e0004 */
[----:B------:R-:W-:Y:S02]  /*0e50*/  P2R R6, PR, RZ, 0x4 ;  /* 0x00000004ff067803 */ /* 0x000fe40000000000 */
[----:B------:R-:W-:Y:S02]  /*0e60*/  P2R R6, PR, RZ, 0x2 ;  /* 0x00000002ff067803 */ /* 0x000fe40000000000 */
[----:B------:R-:W-:-:S03]  /*0e70*/  P2R R6, PR, RZ, 0x1 ;  /* 0x00000001ff067803 */ /* 0x000fc60000000000 */
        /* <DEDUP_REMOVED lines=10> */
[----:B------:R-:W-:Y:S01]  /*0f20*/  @P0 MOV R11, 0xf423f ;  /* 0x000f423f000b0802 */ /* 0x000fe20000000f00 */
[----:B------:R-:W-:-:S04]  /*0f30*/  @!P0 IMAD.MOV.U32 R15, RZ, RZ, 0x1 ;  /* 0x00000001ff0f8424 */ /* 0x000fc800078e00ff */
[----:B------:R0:W-:Y:S04]  /*0f40*/  @P0 STG.E desc[UR8][R8.64], R11 ;  /* 0x0000000b08000986 */ /* 0x0001e8000c101908 */
[----:B------:R0:W-:Y:S02]  /*0f50*/  @!P0 STG.E desc[UR8][R2.64+0x4], R15 ;  /* 0x0000040f02008986 */ /* 0x0001e4000c101908 */
.L_x_63:
[----:B------:R-:W-:Y:S05]  /*0f60*/  BSYNC.RECONVERGENT B1 ;  /* 0x0000000000017941 */ /* 0x000fea0003800200 */
.L_x_62:
        /* <DEDUP_REMOVED lines=23> */
.L_x_65:
[----:B------:R-:W-:Y:S05]  /*10e0*/  BSYNC.RECONVERGENT B1 ;  /* 0x0000000000017941 */ /* 0x000fea0003800200 */
.L_x_64:
        /* <DEDUP_REMOVED lines=23> */
.L_x_67:
[----:B------:R-:W-:Y:S05]  /*1260*/  BSYNC.RECONVERGENT B1 ;  /* 0x0000000000017941 */ /* 0x000fea0003800200 */
.L_x_66:
[C---:B------:R-:W-:Y:S01]  /*1270*/  ISETP.NE.AND P2, PT, R12.reuse, 0x15, PT ;  /* 0x000000150c00780c */ /* 0x040fe20003f45270 */
[----:B0-----:R-:W-:Y:S01]  /*1280*/  VIADD R11, R7, 0x18 ;  /* 0x00000018070b7836 */ /* 0x001fe20000000000 */
        /* <DEDUP_REMOVED lines=20> */
.L_x_69:
[----:B------:R-:W-:Y:S05]  /*13d0*/  BSYNC.RECONVERGENT B1 ;  /* 0x0000000000017941 */ /* 0x000fea0003800200 */
.L_x_68:
[C---:B------:R-:W-:Y:S01]  /*13e0*/  ISETP.NE.AND P1, PT, R12.reuse, 0x19, PT ;  /* 0x000000190c00780c */ /* 0x040fe20003f25270 */
[----:B0-----:R-:W-:Y:S01]  /*13f0*/  VIADD R9, R7, 0x1c ;  /* 0x0000001c07097836 */ /* 0x001fe20000000000 */
[C---:B------:R-:W-:Y:S01]  /*1400*/  ISETP.NE.AND P2, PT, R12.reuse, 0x1a, PT ;  /* 0x0000001a0c00780c */ /* 0x040fe20003f45270 */
[----:B------:R-:W-:Y:S01]  /*1410*/  BSSY.RECONVERGENT B1, `(.L_x_70) ;  /* 0x0000011000017945 */ /* 0x000fe20003800200 */
[C---:B------:R-:W-:Y:S01]  /*1420*/  ISETP.NE.AND P3, PT, R12.reuse, 0x1b, PT ;  /* 0x0000001b0c00780c */ /* 0x040fe20003f65270 */
[----:B------:R-:W-:Y:S01]  /*1430*/  IMAD.WIDE.U32 R8, R9, 0x4, R4 ;  /* 0x0000000409087825 */ /* 0x000fe200078e0004 */
[----:B------:R-:W-:-:S04]  /*1440*/  ISETP.NE.AND P4, PT, R12, 0x1c, PT ;  /* 0x0000001c0c00780c */ /* 0x000fc80003f85270 */
[----:B------:R-:W-:-:S03]  /*1450*/  P2R R6, PR, RZ, 0x10 ;  /* 0x00000010ff067803 */ /* 0x000fc60000000000 */
[----:B------:R-:W-:Y:S02]  /*1460*/  @!P1 IMAD.MOV.U32 R15, RZ, RZ, 0xf423f ;  /* 0x000f423fff0f9424 */ /* 0x000fe400078e00ff */
[----:B------:R-:W-:Y:S02]  /*1470*/  @!P2 IMAD.MOV.U32 R17, RZ, RZ, 0xf423f ;  /* 0x000f423fff11a424 */ /* 0x000fe400078e00ff */
[----:B------:R-:W-:Y:S01]  /*1480*/  @!P3 IMAD.MOV.U32 R19, RZ, RZ, 0xf423f ;  /* 0x000f423fff13b424 */ /* 0x000fe200078e00ff */
[----:B------:R0:W-:Y:S04]  /*1490*/  @!P1 STG.E desc[UR8][R10.64+0x4], R15 ;  /* 0x0000040f0a009986 */ /* 0x0001e8000c101908 */
[----:B------:R0:W-:Y:S04]  /*14a0*/  @!P2 STG.E desc[UR8][R10.64+0x8], R17 ;  /* 0x000008110a00a986 */ /* 0x0001e8000c101908 */
[----:B------:R0:W-:Y:S01]  /*14b0*/  @!P3 STG.E desc[UR8][R10.64+0xc], R19 ;  /* 0x00000c130a00b986 */ /* 0x0001e2000c101908 */
[----:B------:R-:W-:Y:S05]  /*14c0*/  @P4 BRA `(.L_x_71) ;  /* 0x0000000000144947 */ /* 0x000fea0003800000 */
[----:B------:R-:W-:-:S13]  /*14d0*/  ISETP.NE.AND P4, PT, R13, 0x1c, PT ;  /* 0x0000001c0d00780c */ /* 0x000fda0003f85270 */
[----:B0-----:R-:W-:Y:S02]  /*14e0*/  @P4 IMAD.MOV.U32 R11, RZ, RZ, 0xf423f ;  /* 0x000f423fff0b4424 */ /* 0x001fe400078e00ff */
[----:B------:R-:W-:-:S03]  /*14f0*/  @!P4 IMAD.MOV.U32 R15, RZ, RZ, 0x1 ;  /* 0x00000001ff0fc424 */ /* 0x000fc600078e00ff */
[----:B------:R1:W-:Y:S04]  /*1500*/  @P4 STG.E desc[UR8][R8.64], R11 ;  /* 0x0000000b08004986 */ /* 0x0003e8000c101908 */
[----:B------:R1:W-:Y:S02]  /*1510*/  @!P4 STG.E desc[UR8][R2.64+0x4], R15 ;  /* 0x0000040f0200c986 */ /* 0x0003e4000c101908 */
.L_x_71:
[----:B------:R-:W-:Y:S05]  /*1520*/  BSYNC.RECONVERGENT B1 ;  /* 0x0000000000017941 */ /* 0x000fea0003800200 */
.L_x_70:
[C---:B------:R-:W-:Y:S01]  /*1530*/  ISETP.NE.AND P4, PT, R12.reuse, 0x1d, PT ;  /* 0x0000001d0c00780c */ /* 0x040fe20003f85270 */
[----:B------:R-:W-:Y:S01]  /*1540*/  BSSY.RECONVERGENT B1, `(.L_x_72) ;  /* 0x000001d000017945 */ /* 0x000fe20003800200 */
[C---:B------:R-:W-:Y:S02]  /*1550*/  ISETP.NE.AND P5, PT, R12.reuse, 0x1e, PT ;  /* 0x0000001e0c00780c */ /* 0x040fe40003fa5270 */
[----:B0-----:R-:W-:Y:S02]  /*1560*/  P2R R10, PR, RZ, 0x1 ;  /* 0x00000001ff0a7803 */ /* 0x001fe40000000000 */
[C---:B------:R-:W-:Y:S02]  /*1570*/  ISETP.NE.AND P0, PT, R12.reuse, 0x1f, PT ;  /* 0x0000001f0c00780c */ /* 0x040fe40003f05270 */
[C---:B------:R-:W-:Y:S02]  /*1580*/  ISETP.NE.AND P6, PT, R12.reuse, 0x2, PT ;  /* 0x000000020c00780c */ /* 0x040fe40003fc5270 */
[----:B-1----:R-:W-:Y:S01]  /*1590*/  P2R R11, PR, RZ, 0x1 ;  /* 0x00000001ff0b7803 */ /* 0x002fe20000000000 */
[----:B------:R-:W-:Y:S01]  /*15a0*/  VIADD R11, R7, 0x20 ;  /* 0x00000020070b7836 */ /* 0x000fe20000000000 */
[----:B------:R-:W-:Y:S01]  /*15b0*/  P2R R6, PR, RZ, 0x2 ;  /* 0x00000002ff067803 */ /* 0x000fe20000000000 */
[----:B------:R-:W-:Y:S01]  /*15c0*/  @!P4 IMAD.MOV.U32 R15, RZ, RZ, 0xf423f ;  /* 0x000f423fff0fc424 */ /* 0x000fe200078e00ff */
[----:B------:R-:W-:Y:S01]  /*15d0*/  ISETP.NE.AND P1, PT, R12, 0x1, PT ;  /* 0x000000010c00780c */ /* 0x000fe20003f25270 */
[----:B------:R-:W-:-:S03]  /*15e0*/  @!P5 IMAD.MOV.U32 R17, RZ, RZ, 0xf423f ;  /* 0x000f423fff11d424 */ /* 0x000fc600078e00ff */
[----:B------:R0:W-:Y:S01]  /*15f0*/  @!P4 STG.E desc[UR8][R8.64+0x4], R15 ;  /* 0x0000040f0800c986 */ /* 0x0001e2000c101908 */
[----:B------:R-:W-:Y:S02]  /*1600*/  @!P0 IMAD.MOV.U32 R19, RZ, RZ, 0xf423f ;  /* 0x000f423fff138424 */ /* 0x000fe400078e00ff */
[----:B------:R-:W-:Y:S01]  /*1610*/  @!P6 IMAD.MOV.U32 R23, RZ, RZ, 0xf423f ;  /* 0x000f423fff17e424 */ /* 0x000fe200078e00ff */
[----:B------:R0:W-:Y:S01]  /*1620*/  @!P5 STG.E desc[UR8][R8.64+0x8], R17 ;  /* 0x000008110800d986 */ /* 0x0001e2000c101908 */
[----:B------:R-:W-:-:S03]  /*1630*/  ISETP.NE.AND P6, PT, R12, RZ, PT ;  /* 0x000000ff0c00720c */ /* 0x000fc60003fc5270 */
[----:B------:R0:W-:Y:S01]  /*1640*/  @!P0 STG.E desc[UR8][R8.64+0xc], R19 ;  /* 0x00000c1308008986 */ /* 0x0001e2000c101908 */
[----:B------:R-:W-:Y:S01]  /*1650*/  ISETP.NE.AND P0, PT, R12, 0x3, PT ;  /* 0x000000030c00780c */ /* 0x000fe20003f05270 */
[----:B------:R-:W-:Y:S01]  /*1660*/  @!P1 IMAD.MOV.U32 R21, RZ, RZ, 0xf423f ;  /* 0x000f423fff159424 */ /* 0x000fe200078e00ff */
[----:B------:R-:W-:-:S11]  /*1670*/  ISETP.NE.AND P1, PT, R6, RZ, PT ;  /* 0x000000ff0600720c */ /* 0x000fd60003f25270 */
[----:B------:R-:W-:Y:S01]  /*1680*/  @!P0 IMAD.MOV.U32 R25, RZ, RZ, 0xf423f ;  /* 0x000f423fff198424 */ /* 0x000fe200078e00ff */
[----:B------:R-:W-:Y:S01]  /*1690*/  ISETP.NE.AND P0, PT, R10, RZ, PT ;  /* 0x000000ff0a00720c */ /* 0x000fe20003f05270 */
[----:B------:R-:W-:Y:S01]  /*16a0*/  IMAD.WIDE.U32 R10, R11, 0x4, R4 ;  /* 0x000000040b0a7825 */ /* 0x000fe200078e0004 */
[----:B0-----:R-:W-:Y:S11]  /*16b0*/  @P6 BRA `(.L_x_73) ;  /* 0x0000000000146947 */ /* 0x001ff60003800000 */
[----:B------:R-:W-:-:S13]  /*16c0*/  ISETP.NE.AND P6, PT, R13, 0x20, PT ;  /* 0x000000200d00780c */ /* 0x000fda0003fc5270 */
[----:B------:R-:W-:Y:S01]  /*16d0*/  @P6 IMAD.MOV.U32 R9, RZ, RZ, 0xf423f ;  /* 0x000f423fff096424 */ /* 0x000fe200078e00ff */
[----:B------:R-:W-:-:S04]  /*16e0*/  @!P6 MOV R15, 0x1 ;  /* 0x00000001000fe802 */ /* 0x000fc80000000f00 */
[----:B------:R0:W-:Y:S04]  /*16f0*/  @P6 STG.E desc[UR8][R10.64], R9 ;  /* 0x000000090a006986 */ /* 0x0001e8000c101908 */
[----:B------:R0:W-:Y:S02]  /*1700*/  @!P6 STG.E desc[UR8][R2.64+0x4], R15 ;  /* 0x0000040f0200e986 */ /* 0x0001e4000c101908 */
.L_x_73:
[----:B------:R-:W-:Y:S05]  /*1710*/  BSYNC.RECONVERGENT B1 ;  /* 0x0000000000017941 */ /* 0x000fea0003800200 */
.L_x_72:
[C---:B------:R-:W-:Y:S01]  /*1720*/  ISETP.NE.AND P6, PT, R12.reuse, 0x2, PT ;  /* 0x000000020c00780c */ /* 0x040fe20003fc5270 */
[----:B0-----:R-:W-:Y:S01]  /*1730*/  VIADD R9, R7, 0x24 ;  /* 0x0000002407097836 */ /* 0x001fe20000000000 */
[----:B------:R-:W-:Y:S01]  /*1740*/  P2R R8, PR, RZ, 0x1 ;  /* 0x00000001ff087803 */ /* 0x000fe20000000000 */
[----:B------:R-:W-:Y:S01]  /*1750*/  BSSY.RECONVERGENT B1, `(.L_x_74) ;  /* 0x0000017000017945 */ /* 0x000fe20003800200 */
[----:B------:R-:W-:Y:S02]  /*1760*/  P2R R6, PR, RZ, 0x2 ;  /* 0x00000002ff067803 */ /* 0x000fe40000000000 */
[C---:B------:R-:W-:Y:S02]  /*1770*/  ISETP.NE.AND P0, PT, R12.reuse, 0x3, PT ;  /* 0x000000030c00780c */ /* 0x040fe40003f05270 */
[----:B------:R-:W-:-:S05]  /*1780*/  ISETP.NE.AND P1, PT, R12, 0x1, PT ;  /* 0x000000010c00780c */ /* 0x000fca0003f25270 */
[----:B------:R0:W-:Y:S01]  /*1790*/  @!P6 STG.E desc[UR8][R10.64+0x8], R23 ;  /* 0x000008170a00e986 */ /* 0x0001e2000c101908 */
[----:B------:R-:W-:-:S05]  /*17a0*/  ISETP.NE.AND P6, PT, R12, 0x6, PT ;  /* 0x000000060c00780c */ /* 0x000fca0003fc5270 */
[----:B------:R0:W-:Y:S01]  /*17b0*/  @!P0 STG.E desc[UR8][R10.64+0xc], R25 ;  /* 0x00000c190a008986 */ /* 0x0001e2000c101908 */
[----:B------:R-:W-:-:S03]  /*17c0*/  ISETP.NE.AND P0, PT, R12, 0x7, PT ;  /* 0x000000070c00780c */ /* 0x000fc60003f05270 */
[----:B------:R0:W-:Y:S01]  /*17d0*/  @!P1 STG.E desc[UR8][R10.64+0x4], R21 ;  /* 0x000004150a009986 */ /* 0x0001e2000c101908 */
[----:B------:R-:W-:-:S03]  /*17e0*/  ISETP.NE.AND P1, PT, R12, 0x5, PT ;  /* 0x000000050c00780c */ /* 0x000fc60003f25270 */
[----:B------:R-:W-:Y:S01]  /*17f0*/  @!P6 IMAD.MOV.U32 R19, RZ, RZ, 0xf423f ;  /* 0x000f423fff13e424 */ /* 0x000fe200078e00ff */
[----:B------:R-:W-:-:S05]  /*1800*/  ISETP.NE.AND P6, PT, R12, 0x4, PT ;  /* 0x000000040c00780c */ /* 0x000fca0003fc5270 */
[----:B------:R-:W-:Y:S01]  /*1810*/  @!P0 IMAD.MOV.U32 R27, RZ, RZ, 0xf423f ;  /* 0x000f423fff1b8424 */ /* 0x000fe200078e00ff */
[----:B------:R-:W-:Y:S01]  /*1820*/  ISETP.NE.AND P0, PT, R8, RZ, PT ;  /* 0x000000ff0800720c */ /* 0x000fe20003f05270 */
[----:B------:R-:W-:-:S04]  /*1830*/  IMAD.WIDE.U32 R8, R9, 0x4, R4 ;  /* 0x0000000409087825 */ /* 0x000fc800078e0004 */
[----:B------:R-:W-:Y:S01]  /*1840*/  @!P1 IMAD.MOV.U32 R17, RZ, RZ, 0xf423f ;  /* 0x000f423fff119424 */ /* 0x000fe200078e00ff */
[----:B------:R-:W-:Y:S01]  /*1850*/  ISETP.NE.AND P1, PT, R6, RZ, PT ;  /* 0x000000ff0600720c */ /* 0x000fe20003f25270 */
[----:B0-----:R-:W-:-:S12]  /*1860*/  @P6 BRA `(.L_x_75) ;  /* 0x0000000000146947 */ /* 0x001fd80003800000 */
[----:B------:R-:W-:-:S13]  /*1870*/  ISETP.NE.AND P6, PT, R13, 0x24, PT ;  /* 0x000000240d00780c */ /* 0x000fda0003fc5270 */
[----:B------:R-:W-:Y:S02]  /*1880*/  @P6 IMAD.MOV.U32 R11, RZ, RZ, 0xf423f ;  /* 0x000f423fff0b6424 */ /* 0x000fe400078e00ff */
[----:B------:R-:W-:-:S03]  /*1890*/  @!P6 IMAD.MOV.U32 R15, RZ, RZ, 0x1 ;  /* 0x00000001ff0fe424 */ /* 0x000fc600078e00ff */
[----:B------:R0:W-:Y:S04]  /*18a0*/  @P6 STG.E desc[UR8][R8.64], R11 ;  /* 0x0000000b08006986 */ /* 0x0001e8000c101908 */
[----:B------:R0:W-:Y:S02]  /*18b0*/  @!P6 STG.E desc[UR8][R2.64+0x4], R15 ;  /* 0x0000040f0200e986 */ /* 0x0001e4000c101908 */
.L_x_75:
[----:B------:R-:W-:Y:S05]  /*18c0*/  BSYNC.RECONVERGENT B1 ;  /* 0x0000000000017941 */ /* 0x000fea0003800200 */
.L_x_74:
        /* <DEDUP_REMOVED lines=26> */
.L_x_77:
[----:B------:R-:W-:Y:S05]  /*1a70*/  BSYNC.RECONVERGENT B1 ;  /* 0x0000000000017941 */ /* 0x000fea0003800200 */
.L_x_76:
        /* <DEDUP_REMOVED lines=26> */
.L_x_79:
[----:B------:R-:W-:Y:S05]  /*1c20*/  BSYNC.RECONVERGENT B1 ;  /* 0x0000000000017941 */ /* 0x000fea0003800200 */
.L_x_78:
        /* <DEDUP_REMOVED lines=26> */
.L_x_81:
[----:B------:R-:W-:Y:S05]  /*1dd0*/  BSYNC.RECONVERGENT B1 ;  /* 0x0000000000017941 */ /* 0x000fea0003800200 */
.L_x_80:
[C---:B------:R-:W-:Y:S01]  /*1de0*/  ISETP.NE.AND P6, PT, R12.reuse, 0x12, PT ;  /* 0x000000120c00780c */ /* 0x040fe20003fc5270 */
[----:B0-----:R-:W-:Y:S01]  /*1df0*/  VIADD R9, R7, 0x34 ;  /* 0x0000003407097836 */ /* 0x001fe20000000000 */
[----:B------:R-:W-:Y:S01]  /*1e00*/  P2R R6, PR, RZ, 0x4 ;  /* 0x00000004ff067803 */ /* 0x000fe20000000000 */
[----:B------:R-:W-:Y:S01]  /*1e10*/  BSSY.RECONVERGENT B1, `(.L_x_82) ;  /* 0x0000016000017945 */ /* 0x000fe20003800200 */
[C---:B------:R-:W-:Y:S01]  /*1e20*/  ISETP.NE.AND P2, PT, R12.reuse, 0x11, PT ;  /* 0x000000110c00780c */ /* 0x040fe20003f45270 */
[----:B------:R-:W-:Y:S01]  /*1e30*/  @!P0 IMAD.MOV.U32 R27, RZ, RZ, 0xf423f ;  /* 0x000f423fff1b8424 */ /* 0x000fe200078e00ff */
[----:B------:R-:W-:Y:S02]  /*1e40*/  P2R R8, PR, RZ, 0x2 ;  /* 0x00000002ff087803 */ /* 0x000fe40000000000 */
[----:B------:R-:W-:-:S05]  /*1e50*/  ISETP.NE.AND P1, PT, R12, 0x15, PT ;  /* 0x000000150c00780c */ /* 0x000fca0003f25270 */
[----:B------:R0:W-:Y:S01]  /*1e60*/  @!P6 STG.E desc[UR8][R10.64+0x8], R23 ;  /* 0x000008170a00e986 */ /* 0x0001e2000c101908 */
[----:B------:R-:W-:-:S03]  /*1e70*/  ISETP.NE.AND P6, PT, R12, 0x16, PT ;  /* 0x000000160c00780c */ /* 0x000fc60003fc5270 */
[----:B------:R0:W-:Y:S01]  /*1e80*/  @!P2 STG.E desc[UR8][R10.64+0x4], R21 ;  /* 0x000004150a00a986 */ /* 0x0001e2000c101908 */
[----:B------:R-:W-:-:S03]  /*1e90*/  ISETP.NE.AND P2, PT, R12, 0x13, PT ;  /* 0x000000130c00780c */ /* 0x000fc60003f45270 */
[----:B------:R-:W-:Y:S01]  /*1ea0*/  @!P1 IMAD.MOV.U32 R17, RZ, RZ, 0xf423f ;  /* 0x000f423fff119424 */ /* 0x000fe200078e00ff */
[----:B------:R-:W-:Y:S01]  /*1eb0*/  ISETP.NE.AND P1, PT, R8, RZ, PT ;  /* 0x000000ff0800720c */ /* 0x000fe20003f25270 */
[----:B------:R-:W-:-:S04]  /*1ec0*/  IMAD.WIDE.U32 R8, R9, 0x4, R4 ;  /* 0x0000000409087825 */ /* 0x000fc800078e0004 */
[----:B------:R-:W-:Y:S01]  /*1ed0*/  @!P6 IMAD.MOV.U32 R19, RZ, RZ, 0xf423f ;  /* 0x000f423fff13e424 */ /* 0x000fe200078e00ff */
[----:B------:R-:W-:-:S03]  /*1ee0*/  ISETP.NE.AND P6, PT, R12, 0x14, PT ;  /* 0x000000140c00780c */ /* 0x000fc60003fc5270 */
[----:B------:R0:W-:Y:S01]  /*1ef0*/  @!P2 STG.E desc[UR8][R10.64+0xc], R25 ;  /* 0x00000c190a00a986 */ /* 0x0001e2000c101908 */
[----:B------:R-:W-:-:S09]  /*1f00*/  ISETP.NE.AND P2, PT, R6, RZ, PT ;  /* 0x000000ff0600720c */ /* 0x000fd20003f45270 */
[----:B------:R-:W-:Y:S05]  /*1f10*/  @P6 BRA `(.L_x_83) ;  /* 0x0000000000146947 */ /* 0x000fea0003800000 */
[----:B------:R-:W-:-:S13]  /*1f20*/  ISETP.NE.AND P6, PT, R13, 0x34, PT ;  /* 0x000000340d00780c */ /* 0x000fda0003fc5270 */
[----:B0-----:R-:W-:Y:S02]  /*1f30*/  @P6 IMAD.MOV.U32 R11, RZ, RZ, 0xf423f ;  /* 0x000f423fff0b6424 */ /* 0x001fe400078e00ff */
[----:B------:R-:W-:-:S03]  /*1f40*/  @!P6 IMAD.MOV.U32 R15, RZ, RZ, 0x1 ;  /* 0x00000001ff0fe424 */ /* 0x000fc600078e00ff */
[----:B------:R1:W-:Y:S04]  /*1f50*/  @P6 STG.E desc[UR8][R8.64], R11 ;  /* 0x0000000b08006986 */ /* 0x0003e8000c101908 */
[----:B------:R1:W-:Y:S02]  /*1f60*/  @!P6 STG.E desc[UR8][R2.64+0x4], R15 ;  /* 0x0000040f0200e986 */ /* 0x0003e4000c101908 */
.L_x_83:
[----:B------:R-:W-:Y:S05]  /*1f70*/  BSYNC.RECONVERGENT B1 ;  /* 0x0000000000017941 */ /* 0x000fea0003800200 */
.L_x_82:
[C---:B------:R-:W-:Y:S01]  /*1f80*/  ISETP.NE.AND P6, PT, R12.reuse, 0x16, PT ;  /* 0x000000160c00780c */ /* 0x040fe20003fc5270 */
[----:B------:R2:W-:Y:S01]  /*1f90*/  @!P0 STG.E desc[UR8][R8.64+0xc], R27 ;  /* 0x00000c1b08008986 */ /* 0x0005e2000c101908 */
[----:B------:R-:W-:Y:S01]  /*1fa0*/  P2R R6, PR, RZ, 0x10 ;  /* 0x00000010ff067803 */ /* 0x000fe20000000000 */
[----:B01----:R-:W-:Y:S01]  /*1fb0*/  VIADD R11, R7, 0x38 ;  /* 0x00000038070b7836 */ /* 0x003fe20000000000 */
[----:B------:R-:W-:Y:S01]  /*1fc0*/  ISETP.NE.AND P4, PT, R12, 0x15, PT ;  /* 0x000000150c00780c */ /* 0x000fe20003f85270 */
[----:B------:R-:W-:Y:S01]  /*1fd0*/  BSSY.RECONVERGENT B1, `(.L_x_84) ;  /* 0x000000f000017945 */ /* 0x000fe20003800200 */
[----:B------:R-:W-:Y:S01]  /*1fe0*/  @!P1 IMAD.MOV.U32 R21, RZ, RZ, 0xf423f ;  /* 0x000f423fff159424 */ /* 0x000fe200078e00ff */
[----:B------:R-:W-:Y:S01]  /*1ff0*/  @!P3 MOV R25, 0xf423f ;  /* 0x000f423f0019b802 */ /* 0x000fe20000000f00 */
[----:B------:R-:W-:Y:S02]  /*2000*/  @!P2 IMAD.MOV.U32 R23, RZ, RZ, 0xf423f ;  /* 0x000f423fff17a424 */ /* 0x000fe400078e00ff */
[----:B------:R-:W-:-:S03]  /*2010*/  IMAD.WIDE.U32 R10, R11, 0x4, R4 ;  /* 0x000000040b0a7825 */ /* 0x000fc600078e0004 */
[----:B------:R2:W-:Y:S01]  /*2020*/  @!P6 STG.E desc[UR8][R8.64+0x8], R19 ;  /* 0x000008130800e986 */ /* 0x0005e2000c101908 */
[----:B------:R-:W-:-:S03]  /*2030*/  ISETP.NE.AND P6, PT, R12, 0x18, PT ;  /* 0x000000180c00780c */ /* 0x000fc60003fc5270 */
[----:B------:R2:W-:Y:S01]  /*2040*/  @!P4 STG.E desc[UR8][R8.64+0x4], R17 ;  /* 0x000004110800c986 */ /* 0x0005e2000c101908 */
[----:B------:R-:W-:-:S09]  /*2050*/  ISETP.NE.AND P4, PT, R6, RZ, PT ;  /* 0x000000ff0600720c */ /* 0x000fd20003f85270 */
[----:B------:R-:W-:Y:S05]  /*2060*/  @P6 BRA `(.L_x_85) ;  /* 0x0000000000146947 */ /* 0x000fea0003800000 */
[----:B------:R-:W-:-:S13]  /*2070*/  ISETP.NE.AND P6, PT, R13, 0x38, PT ;  /* 0x000000380d00780c */ /* 0x000fda0003fc5270 */
[----:B--2---:R-:W-:Y:S02]  /*2080*/  @P6 IMAD.MOV.U32 R9, RZ, RZ, 0xf423f ;  /* 0x000f423fff096424 */ /* 0x004fe400078e00ff */
[----:B------:R-:W-:-:S03]  /*2090*/  @!P6 IMAD.MOV.U32 R15, RZ, RZ, 0x1 ;  /* 0x00000001ff0fe424 */ /* 0x000fc600078e00ff */
[----:B------:R0:W-:Y:S04]  /*20a0*/  @P6 STG.E desc[UR8][R10.64], R9 ;  /* 0x000000090a006986 */ /* 0x0001e8000c101908 */
[----:B------:R0:W-:Y:S02]  /*20b0*/  @!P6 STG.E desc[UR8][R2.64+0x4], R15 ;  /* 0x0000040f0200e986 */ /* 0x0001e4000c101908 */
.L_x_85:
[----:B------:R-:W-:Y:S05]  /*20c0*/  BSYNC.RECONVERGENT B1 ;  /* 0x0000000000017941 */ /* 0x000fea0003800200 */
.L_x_84:
[----:B------:R1:W-:Y:S01]  /*20d0*/  @!P1 STG.E desc[UR8][R10.64+0x4], R21 ;  /* 0x000004150a009986 */ /* 0x0003e2000c101908 */
[----:B------:R-:W-:Y:S01]  /*20e0*/  P2R R6, PR, RZ, 0x1 ;  /* 0x00000001ff067803 */ /* 0x000fe20000000000 */
[----:B0-2---:R-:W-:Y:S01]  /*20f0*/  VIADD R9, R7, 0x3c ;  /* 0x0000003c07097836 */ /* 0x005fe20000000000 */
[C---:B------:R-:W-:Y:S01]  /*2100*/  ISETP.NE.AND P6, PT, R12.reuse, 0x1c, PT ;  /* 0x0000001c0c00780c */ /* 0x040fe20003fc5270 */
[----:B------:R1:W-:Y:S01]  /*2110*/  @!P2 STG.E desc[UR8][R10.64+0x8], R23 ;  /* 0x000008170a00a986 */ /* 0x0003e2000c101908 */
[----:B------:R-:W-:Y:S01]  /*2120*/  ISETP.NE.AND P0, PT, R12, 0x1f, PT ;  /* 0x0000001f0c00780c */ /* 0x000fe20003f05270 */
[----:B------:R-:W-:Y:S01]  /*2130*/  BSSY.RECONVERGENT B1, `(.L_x_86) ;  /* 0x000000d000017945 */ /* 0x000fe20003800200 */
[----:B------:R-:W-:Y:S01]  /*2140*/  @!P4 IMAD.MOV.U32 R17, RZ, RZ, 0xf423f ;  /* 0x000f423fff11c424 */ /* 0x000fe200078e00ff */
[----:B------:R1:W-:Y:S01]  /*2150*/  @!P3 STG.E desc[UR8][R10.64+0xc], R25 ;  /* 0x00000c190a00b986 */ /* 0x0003e2000c101908 */
[----:B------:R-:W-:Y:S02]  /*2160*/  @!P5 IMAD.MOV.U32 R19, RZ, RZ, 0xf423f ;  /* 0x000f423fff13d424 */ /* 0x000fe400078e00ff */
[----:B------:R-:W-:-:S07]  /*2170*/  IMAD.WIDE.U32 R8, R9, 0x4, R4 ;  /* 0x0000000409087825 */ /* 0x000fce00078e0004 */
[----:B------:R-:W-:Y:S01]  /*2180*/  @!P0 IMAD.MOV.U32 R27, RZ, RZ, 0xf423f ;  /* 0x000f423fff1b8424 */ /* 0x000fe200078e00ff */
[----:B------:R-:W-:Y:S01]  /*2190*/  ISETP.NE.AND P0, PT, R6, RZ, PT ;  /* 0x000000ff0600720c */ /* 0x000fe20003f05270 */
[----:B-1----:R-:W-:-:S12]  /*21a0*/  @P6 BRA `(.L_x_87) ;  /* 0x0000000000146947 */ /* 0x002fd80003800000 */
[----:B------:R-:W-:-:S13]  /*21b0*/  ISETP.NE.AND P6, PT, R13, 0x3c, PT ;  /* 0x0000003c0d00780c */ /* 0x000fda0003fc5270 */
[----:B------:R-:W-:Y:S02]  /*21c0*/  @P6 IMAD.MOV.U32 R11, RZ, RZ, 0xf423f ;  /* 0x000f423fff0b6424 */ /* 0x000fe400078e00ff */
[----:B------:R-:W-:-:S03]  /*21d0*/  @!P6 IMAD.MOV.U32 R15, RZ, RZ, 0x1 ;  /* 0x00000001ff0fe424 */ /* 0x000fc600078e00ff */
[----:B------:R0:W-:Y:S04]  /*21e0*/  @P6 STG.E desc[UR8][R8.64], R11 ;  /* 0x0000000b08006986 */ /* 0x0001e8000c101908 */
[----:B------:R0:W-:Y:S02]  /*21f0*/  @!P6 STG.E desc[UR8][R2.64+0x4], R15 ;  /* 0x0000040f0200e986 */ /* 0x0001e4000c101908 */
.L_x_87:
[----:B------:R-:W-:Y:S05]  /*2200*/  BSYNC.RECONVERGENT B1 ;  /* 0x0000000000017941 */ /* 0x000fea0003800200 */
.L_x_86:
[----:B------:R-:W-:Y:S01]  /*2210*/  P2R R10, PR, RZ, 0x1 ;  /* 0x00000001ff0a7803 */ /* 0x000fe20000000000 */
[----:B------:R1:W-:Y:S01]  /*2220*/  @!P4 STG.E desc[UR8][R8.64+0x4], R17 ;  /* 0x000004110800c986 */ /* 0x0003e2000c101908 */
[C---:B------:R-:W-:Y:S01]  /*2230*/  ISETP.NE.AND P0, PT, R12.reuse, 0x1f, PT ;  /* 0x0000001f0c00780c */ /* 0x040fe20003f05270 */
[----:B0-----:R-:W-:Y:S01]  /*2240*/  VIADD R11, R7, 0x40 ;  /* 0x00000040070b7836 */ /* 0x001fe20000000000 */
[C---:B------:R-:W-:Y:S01]  /*2250*/  ISETP.NE.AND P6, PT, R12.reuse, 0x2, PT ;  /* 0x000000020c00780c */ /* 0x040fe20003fc5270 */
[----:B------:R1:W-:Y:S01]  /*2260*/  @!P5 STG.E desc[UR8][R8.64+0x8], R19 ;  /* 0x000008130800d986 */ /* 0x0003e2000c101908 */
[----:B------:R-:W-:Y:S01]  /*2270*/  P2R R6, PR, RZ, 0x2 ;  /* 0x00000002ff067803 */ /* 0x000fe20000000000 */
[----:B------:R-:W-:Y:S01]  /*2280*/  BSSY.RECONVERGENT B1, `(.L_x_88) ;  /* 0x0000011000017945 */ /* 0x000fe20003800200 */
[----:B------:R-:W-:-:S07]  /*2290*/  ISETP.NE.AND P1, PT, R12, 0x1, PT ;  /* 0x000000010c00780c */ /* 0x000fce0003f25270 */
[----:B------:R1:W-:Y:S01]  /*22a0*/  @!P0 STG.E desc[UR8][R8.64+0xc], R27 ;  /* 0x00000c1b08008986 */ /* 0x0003e2000c101908 */
[C---:B------:R-:W-:Y:S01]  /*22b0*/  ISETP.NE.AND P0, PT, R12.reuse, 0x3, PT ;  /* 0x000000030c00780c */ /* 0x040fe20003f05270 */
[----:B------:R-:W-:Y:S01]  /*22c0*/  @!P6 IMAD.MOV.U32 R23, RZ, RZ, 0xf423f ;  /* 0x000f423fff17e424 */ /* 0x000fe200078e00ff */
[----:B------:R-:W-:-:S03]  /*22d0*/  ISETP.NE.AND P6, PT, R12, RZ, PT ;  /* 0x000000ff0c00720c */ /* 0x000fc60003fc5270 */
[----:B------:R-:W-:Y:S01]  /*22e0*/  @!P1 IMAD.MOV.U32 R21, RZ, RZ, 0xf423f ;  /* 0x000f423fff159424 */ /* 0x000fe200078e00ff */
[----:B------:R-:W-:-:S07]  /*22f0*/  ISETP.NE.AND P1, PT, R6, RZ, PT ;  /* 0x000000ff0600720c */ /* 0x000fce0003f25270 */
[----:B------:R-:W-:Y:S01]  /*2300*/  @!P0 IMAD.MOV.U32 R25, RZ, RZ, 0xf423f ;  /* 0x000f423fff198424 */ /* 0x000fe200078e00ff */
[----:B------:R-:W-:Y:S01]  /*2310*/  ISETP.NE.AND P0, PT, R10, RZ, PT ;  /* 0x000000ff0a00720c */ /* 0x000fe20003f05270 */
[----:B------:R-:W-:Y:S01]  /*2320*/  IMAD.WIDE.U32 R10, R11, 0x4, R4 ;  /* 0x000000040b0a7825 */ /* 0x000fe200078e0004 */
[----:B-1----:R-:W-:Y:S11]  /*2330*/  @P6 BRA `(.L_x_89) ;  /* 0x0000000000146947 */ /* 0x002ff60003800000 */
[----:B------:R-:W-:-:S13]  /*2340*/  ISETP.NE.AND P6, PT, R13, 0x40, PT ;  /* 0x000000400d00780c */ /* 0x000fda0003fc5270 */
[----:B------:R-:W-:Y:S02]  /*2350*/  @P6 IMAD.MOV.U32 R9, RZ, RZ, 0xf423f ;  /* 0x000f423fff096424 */ /* 0x000fe400078e00ff */
[----:B------:R-:W-:-:S03]  /*2360*/  @!P6 IMAD.MOV.U32 R15, RZ, RZ, 0x1 ;  /* 0x00000001ff0fe424 */ /* 0x000fc600078e00ff */
[----:B------:R0:W-:Y:S04]  /*2370*/  @P6 STG.E desc[UR8][R10.64], R9 ;  /* 0x000000090a006986 */ /* 0x0001e8000c101908 */
[----:B------:R0:W-:Y:S02]  /*2380*/  @!P6 STG.E desc[UR8][R2.64+0x4], R15 ;  /* 0x0000040f0200e986 */ /* 0x0001e4000c101908 */
.L_x_89:
[----:B------:R-:W-:Y:S05]  /*2390*/  BSYNC.RECONVERGENT B1 ;  /* 0x0000000000017941 */ /* 0x000fea0003800200 */
.L_x_88:
        /* <DEDUP_REMOVED lines=26> */
.L_x_91:
[----:B------:R-:W-:Y:S05]  /*2540*/  BSYNC.RECONVERGENT B1 ;  /* 0x0000000000017941 */ /* 0x000fea0003800200 */
.L_x_90:
        /* <DEDUP_REMOVED lines=26> */
.L_x_93:
[----:B------:R-:W-:Y:S05]  /*26f0*/  BSYNC.RECONVERGENT B1 ;  /* 0x0000000000017941 */ /* 0x000fea0003800200 */
.L_x_92:
        /* <DEDUP_REMOVED lines=26> */
.L_x_95:
[----:B------:R-:W-:Y:S05]  /*28a0*/  BSYNC.RECONVERGENT B1 ;  /* 0x0000000000017941 */ /* 0x000fea0003800200 */
.L_x_94:
        /* <DEDUP_REMOVED lines=17> */
[----:B------:R-:W-:Y:S02]  /*29c0*/  IMAD.WIDE.U32 R10, R11, 0x4, R4 ;  /* 0x000000040b0a7825 */ /* 0x000fe400078e0004 */
[----:B------:R-:W-:Y:S02]  /*29d0*/  @!P1 MOV R21, 0xf423f ;  /* 0x000f423f00159802 */ /* 0x000fe40000000f00 */
[----:B------:R-:W-:Y:S02]  /*29e0*/  ISETP.NE.AND P1, PT, R6, RZ, PT ;  /* 0x000000ff0600720c */ /* 0x000fe40003f25270 */
[----:B0-----:R-:W-:Y:S11]  /*29f0*/  @P6 BRA `(.L_x_97) ;  /* 0x0000000000146947 */ /* 0x001ff60003800000 */
[----:B------:R-:W-:-:S13]  /*2a00*/  ISETP.NE.AND P6, PT, R13, 0x50, PT ;  /* 0x000000500d00780c */ /* 0x000fda0003fc5270 */
[----:B------:R-:W-:Y:S02]  /*2a10*/  @P6 IMAD.MOV.U32 R9, RZ, RZ, 0xf423f ;  /* 0x000f423fff096424 */ /* 0x000fe400078e00ff */
[----:B------:R-:W-:-:S03]  /*2a20*/  @!P6 IMAD.MOV.U32 R15, RZ, RZ, 0x1 ;  /* 0x00000001ff0fe424 */ /* 0x000fc600078e00ff */
[----:B------:R0:W-:Y:S04]  /*2a30*/  @P6 STG.E desc[UR8][R10.64], R9 ;  /* 0x000000090a006986 */ /* 0x0001e8000c101908 */
[----:B------:R0:W-:Y:S02]  /*2a40*/  @!P6 STG.E desc[UR8][R2.64+0x4], R15 ;  /* 0x0000040f0200e986 */ /* 0x0001e4000c101908 */
.L_x_97:
[----:B------:R-:W-:Y:S05]  /*2a50*/  BSYNC.RECONVERGENT B1 ;  /* 0x0000000000017941 */ /* 0x000fea0003800200 */
.L_x_96:
        /* <DEDUP_REMOVED lines=25> */
.L_x_99:
[----:B------:R-:W-:Y:S05]  /*2bf0*/  BSYNC.RECONVERGENT B1 ;  /* 0x0000000000017941 */ /* 0x000fea0003800200 */
.L_x_98:
[C---:B------:R-:W-:Y:S01]  /*2c00*/  ISETP.NE.AND P6, PT, R12.reuse, 0x16, PT ;  /* 0x000000160c00780c */ /* 0x040fe20003fc5270 */
[----:B------:R2:W-:Y:S01]  /*2c10*/  @!P0 STG.E desc[UR8][R8.64+0xc], R27 ;  /* 0x00000c1b08008986 */ /* 0x0005e2000c101908 */
[----:B------:R-:W-:Y:S01]  /*2c20*/  P2R R6, PR, RZ, 0x10 ;  /* 0x00000010ff067803 */ /* 0x000fe20000000000 */
[----:B01----:R-:W-:Y:S01]  /*2c30*/  VIADD R11, R7, 0x58 ;  /* 0x00000058070b7836 */ /* 0x003fe20000000000 */
[----:B------:R-:W-:Y:S01]  /*2c40*/  ISETP.NE.AND P4, PT, R12, 0x15, PT ;  /* 0x000000150c00780c */ /* 0x000fe20003f85270 */
[----:B------:R-:W-:Y:S01]  /*2c50*/  BSSY.RECONVERGENT B1, `(.L_x_100) ;  /* 0x000000f000017945 */ /* 0x000fe20003800200 */
[----:B------:R-:W-:Y:S02]  /*2c60*/  @!P1 IMAD.MOV.U32 R21, RZ, RZ, 0xf423f ;  /* 0x000f423fff159424 */ /* 0x000fe400078e00ff */
[----:B------:R-:W-:Y:S02]  /*2c70*/  @!P2 IMAD.MOV.U32 R23, RZ, RZ, 0xf423f ;  /* 0x000f423fff17a424 */ /* 0x000fe400078e00ff */
[----:B------:R-:W-:-:S02]  /*2c80*/  @!P3 IMAD.MOV.U32 R25, RZ, RZ, 0xf423f ;  /* 0x000f423fff19b424 */ /* 0x000fc400078e00ff */
[----:B------:R-:W-:Y:S01]  /*2c90*/  IMAD.WIDE.U32 R10, R11, 0x4, R4 ;  /* 0x000000040b0a7825 */ /* 0x000fe200078e0004 */
        /* <DEDUP_REMOVED lines=10> */
.L_x_101:
[----:B------:R-:W-:Y:S05]  /*2d40*/  BSYNC.RECONVERGENT B1 ;  /* 0x0000000000017941 */ /* 0x000fea0003800200 */
.L_x_100:
[----:B------:R1:W-:Y:S01]  /*2d50*/  @!P1 STG.E desc[UR8][R10.64+0x4], R21 ;  /* 0x000004150a009986 */ /* 0x0003e2000c101908 */
[----:B------:R-:W-:Y:S01]  /*2d60*/  P2R R6, PR, RZ, 0x1 ;  /* 0x00000001ff067803 */ /* 0x000fe20000000000 */
[C---:B0-2---:R-:W-:Y:S01]  /*2d70*/  VIADD R9, R7.reuse, 0x5c ;  /* 0x0000005c07097836 */ /* 0x045fe20000000000 */
[C---:B------:R-:W-:Y:S01]  /*2d80*/  ISETP.NE.AND P6, PT, R12.reuse, 0x1c, PT ;  /* 0x0000001c0c00780c */ /* 0x040fe20003fc5270 */
[----:B------:R1:W-:Y:S01]  /*2d90*/  @!P2 STG.E desc[UR8][R10.64+0x8], R23 ;  /* 0x000008170a00a986 */ /* 0x0003e2000c101908 */
[----:B------:R-:W-:Y:S01]  /*2da0*/  ISETP.NE.AND P0, PT, R12, 0x1f, PT ;  /* 0x0000001f0c00780c */ /* 0x000fe20003f05270 */
[----:B------:R-:W-:Y:S01]  /*2db0*/  BSSY.RECONVERGENT B1, `(.L_x_102) ;  /* 0x000000e000017945 */ /* 0x000fe20003800200 */
[----:B------:R-:W-:Y:S01]  /*2dc0*/  VIADD R15, R7, 0x60 ;  /* 0x00000060070f7836 */ /* 0x000fe20000000000 */
[----:B------:R1:W-:Y:S01]  /*2dd0*/  @!P3 STG.E desc[UR8][R10.64+0xc], R25 ;  /* 0x00000c190a00b986 */ /* 0x0003e2000c101908 */
[----:B------:R-:W-:Y:S02]  /*2de0*/  @!P4 IMAD.MOV.U32 R19, RZ, RZ, 0xf423f ;  /* 0x000f423fff13c424 */ /* 0x000fe400078e00ff */
[----:B------:R-:W-:-:S02]  /*2df0*/  @!P5 IMAD.MOV.U32 R27, RZ, RZ, 0xf423f ;  /* 0x000f423fff1bd424 */ /* 0x000fc400078e00ff */
[----:B------:R-:W-:-:S05]  /*2e00*/  IMAD.WIDE.U32 R8, R9, 0x4, R4 ;  /* 0x0000000409087825 */ /* 0x000fca00078e0004 */
        /* <DEDUP_REMOVED lines=8> */
.L_x_103:
[----:B------:R-:W-:Y:S05]  /*2e90*/  BSYNC.RECONVERGENT B1 ;  /* 0x0000000000017941 */ /* 0x000fea0003800200 */
.L_x_102:
[C---:B------:R-:W-:Y:S01]  /*2ea0*/  ISETP.NE.AND P6, PT, R12.reuse, 0x1f, PT ;  /* 0x0000001f0c00780c */ /* 0x040fe20003fc5270 */
[----:B------:R1:W-:Y:S01]  /*2eb0*/  @!P4 STG.E desc[UR8][R8.64+0x4], R19 ;  /* 0x000004130800c986 */ /* 0x0003e2000c101908 */
[----:B------:R-:W-:Y:S01]  /*2ec0*/  P2R R6, PR, RZ, 0x1 ;  /* 0x00000001ff067803 */ /* 0x000fe20000000000 */
[----:B------:R-:W-:Y:S01]  /*2ed0*/  BSSY.RECONVERGENT B1, `(.L_x_104) ;  /* 0x000000e000017945 */ /* 0x000fe20003800200 */
[----:B------:R-:W-:Y:S01]  /*2ee0*/  ISETP.NE.AND P0, PT, R12, 0x1, PT ;  /* 0x000000010c00780c */ /* 0x000fe20003f05270 */
[----:B------:R1:W-:Y:S01]  /*2ef0*/  @!P5 STG.E desc[UR8][R8.64+0x8], R27 ;  /* 0x0000081b0800d986 */ /* 0x0003e2000c101908 */
[----:B0-----:R-:W-:-:S07]  /*2f00*/  IMAD.WIDE.U32 R10, R15, 0x4, R4 ;  /* 0x000000040f0a7825 */ /* 0x001fce00078e0004 */
[----:B------:R1:W-:Y:S01]  /*2f10*/  @!P6 STG.E desc[UR8][R8.64+0xc], R29 ;  /* 0x00000c1d0800e986 */ /* 0x0003e2000c101908 */
[----:B------:R-:W-:-:S03]  /*2f20*/  ISETP.NE.AND P6, PT, R12, RZ, PT ;  /* 0x000000ff0c00720c */ /* 0x000fc60003fc5270 */
[----:B------:R-:W-:Y:S01]  /*2f30*/  @!P0 IMAD.MOV.U32 R17, RZ, RZ, 0xf423f ;  /* 0x000f423fff118424 */ /* 0x000fe200078e00ff */
[----:B------:R-:W-:-:S09]  /*2f40*/  ISETP.NE.AND P0, PT, R6, RZ, PT ;  /* 0x000000ff0600720c */ /* 0x000fd20003f05270 */
[----:B-1----:R-:W-:Y:S05]  /*2f50*/  @P6 BRA `(.L_x_105) ;  /* 0x0000000000146947 */ /* 0x002fea0003800000 */
[----:B------:R-:W-:-:S13]  /*2f60*/  ISETP.NE.AND P6, PT, R13, 0x60, PT ;  /* 0x000000600d00780c */ /* 0x000fda0003fc5270 */
[----:B------:R-:W-:Y:S02]  /*2f70*/  @P6 IMAD.MOV.U32 R9, RZ, RZ, 0xf423f ;  /* 0x000f423fff096424 */ /* 0x000fe400078e00ff */
[----:B------:R-:W-:-:S03]  /*2f80*/  @!P6 IMAD.MOV.U32 R15, RZ, RZ, 0x1 ;  /* 0x00000001ff0fe424 */ /* 0x000fc600078e00ff */
[----:B------:R0:W-:Y:S04]  /*2f90*/  @P6 STG.E desc[UR8][R10.64], R9 ;  /* 0x000000090a006986 */ /* 0x0001e8000c101908 */
[----:B------:R0:W-:Y:S02]  /*2fa0*/  @!P6 STG.E desc[UR8][R2.64+0x4], R15 ;  /* 0x0000040f0200e986 */ /* 0x0001e4000c101908 */
.L_x_105:
[----:B------:R-:W-:Y:S05]  /*2fb0*/  BSYNC.RECONVERGENT B1 ;  /* 0x0000000000017941 */ /* 0x000fea0003800200 */
.L_x_104:
[----:B------:R-:W-:Y:S01]  /*2fc0*/  P2R R8, PR, RZ, 0x1 ;  /* 0x00000001ff087803 */ /* 0x000fe20000000000 */
[----:B0-----:R-:W-:Y:S01]  /*2fd0*/  VIADD R9, R7, 0x64 ;  /* 0x0000006407097836 */ /* 0x001fe20000000000 */
[C---:B------:R-:W-:Y:S01]  /*2fe0*/  ISETP.NE.AND P0, PT, R12.reuse, 0x2, PT ;  /* 0x000000020c00780c */ /* 0x040fe20003f05270 */
[----:B------:R-:W-:Y:S01]  /*2ff0*/  BSSY.RECONVERGENT B1, `(.L_x_106) ;  /* 0x0000015000017945 */ /* 0x000fe20003800200 */
[C---:B------:R-:W-:Y:S02]  /*3000*/  ISETP.NE.AND P6, PT, R12.reuse, 0x3, PT ;  /* 0x000000030c00780c */ /* 0x040fe40003fc5270 */
[----:B------:R-:W-:Y:S02]  /*3010*/  P2R R6, PR, RZ, 0x2 ;  /* 0x00000002ff067803 */ /* 0x000fe40000000000 */
[----:B------:R-:W-:-:S07]  /*3020*/  ISETP.NE.AND P1, PT, R12, 0x1, PT ;  /* 0x000000010c00780c */ /* 0x000fce0003f25270 */
[----:B------:R-:W-:Y:S02]  /*3030*/  @!P0 IMAD.MOV.U32 R15, RZ, RZ, 0xf423f ;  /* 0x000f423fff0f8424 */ /* 0x000fe400078e00ff */
[----:B------:R-:W-:-:S03]  /*3040*/  @!P6 IMAD.MOV.U32 R19, RZ, RZ, 0xf423f ;  /* 0x000f423fff13e424 */ /* 0x000fc600078e00ff */
[----:B------:R0:W-:Y:S01]  /*3050*/  @!P0 STG.E desc[UR8][R10.64+0x8], R15 ;  /* 0x0000080f0a008986 */ /* 0x0001e2000c101908 */
[----:B------:R-:W-:-:S03]  /*3060*/  ISETP.NE.AND P0, PT, R12, 0x5, PT ;  /* 0x000000050c00780c */ /* 0x000fc60003f05270 */
[----:B------:R0:W-:Y:S01]  /*3070*/  @!P6 STG.E desc[UR8][R10.64+0xc], R19 ;  /* 0x00000c130a00e986 */ /* 0x0001e2000c101908 */
[----:B------:R-:W-:-:S03]  /*3080*/  ISETP.NE.AND P6, PT, R12, 0x4, PT ;  /* 0x000000040c00780c */ /* 0x000fc60003fc5270 */
[----:B------:R0:W-:Y:S01]  /*3090*/  @!P1 STG.E desc[UR8][R10.64+0x4], R17 ;  /* 0x000004110a009986 */ /* 0x0001e2000c101908 */
[----:B------:R-:W-:-:S05]  /*30a0*/  ISETP.NE.AND P1, PT, R6, RZ, PT ;  /* 0x000000ff0600720c */ /* 0x000fca0003f25270 */
[----:B------:R-:W-:Y:S01]  /*30b0*/  @!P0 IMAD.MOV.U32 R21, RZ, RZ, 0xf423f ;  /* 0x000f423fff158424 */ /* 0x000fe200078e00ff */
[----:B------:R-:W-:Y:S01]  /*30c0*/  ISETP.NE.AND P0, PT, R8, RZ, PT ;  /* 0x000000ff0800720c */ /* 0x000fe20003f05270 */
[----:B------:R-:W-:Y:S02]  /*30d0*/  IMAD.WIDE.U32 R8, R9, 0x4, R4 ;  /* 0x0000000409087825 */ /* 0x000fe400078e0004 */
[----:B------:R-:W-:Y:S10]  /*30e0*/  @P6 BRA `(.L_x_107) ;  /* 0x0000000000146947 */ /* 0x000ff40003800000 */
[----:B------:R-:W-:-:S13]  /*30f0*/  ISETP.NE.AND P6, PT, R13, 0x64, PT ;  /* 0x000000640d00780c */ /* 0x000fda0003fc5270 */
[----:B0-----:R-:W-:Y:S02]  /*3100*/  @P6 IMAD.MOV.U32 R11, RZ, RZ, 0xf423f ;  /* 0x000f423fff0b6424 */ /* 0x001fe400078e00ff */
[----:B------:R-:W-:-:S03]  /*3110*/  @!P6 IMAD.MOV.U32 R15, RZ, RZ, 0x1 ;  /* 0x00000001ff0fe424 */ /* 0x000fc600078e00ff */
[----:B------:R1:W-:Y:S04]  /*3120*/  @P6 STG.E desc[UR8][R8.64], R11 ;  /* 0x0000000b08006986 */ /* 0x0003e8000c101908 */
[----:B------:R1:W-:Y:S02]  /*3130*/  @!P6 STG.E desc[UR8][R2.64+0x4], R15 ;  /* 0x0000040f0200e986 */ /* 0x0003e4000c101908 */
.L_x_107:
[----:B------:R-:W-:Y:S05]  /*3140*/  BSYNC.RECONVERGENT B1 ;  /* 0x0000000000017941 */ /* 0x000fea0003800200 */
.L_x_106:
[----:B0-----:R-:W-:Y:S01]  /*3150*/  P2R R10, PR, RZ, 0x1 ;  /* 0x00000001ff0a7803 */ /* 0x001fe20000000000 */
[----:B-1----:R-:W-:Y:S01]  /*3160*/  VIADD R11, R7, 0x68 ;  /* 0x00000068070b7836 */ /* 0x002fe20000000000 */
[C---:B------:R-:W-:Y:S01]  /*3170*/  ISETP.NE.AND P0, PT, R12.reuse, 0x6, PT ;  /* 0x000000060c00780c */ /* 0x040fe20003f05270 */
[----:B------:R-:W-:Y:S01]  /*3180*/  BSSY.RECONVERGENT B1, `(.L_x_108) ;  /* 0x0000015000017945 */ /* 0x000fe20003800200 */
[C---:B------:R-:W-:Y:S02]  /*3190*/  ISETP.NE.AND P6, PT, R12.reuse, 0x7, PT ;  /* 0x000000070c00780c */ /* 0x040fe40003fc5270 */
[----:B------:R-:W-:Y:S02]  /*31a0*/  P2R R6, PR, RZ, 0x2 ;  /* 0x00000002ff067803 */ /* 0x000fe40000000000 */
[----:B------:R-:W-:-:S07]  /*31b0*/  ISETP.NE.AND P1, PT, R12, 0x5, PT ;  /* 0x000000050c00780c */ /* 0x000fce0003f25270 */
[----:B------:R-:W-:Y:S02]  /*31c0*/  @!P0 IMAD.MOV.U32 R15, RZ, RZ, 0xf423f ;  /* 0x000f423fff0f8424 */ /* 0x000fe400078e00ff */
[----:B------:R-:W-:-:S03]  /*31d0*/  @!P6 MOV R17, 0xf423f ;  /* 0x000f423f0011e802 */ /* 0x000fc60000000f00 */
        /* <DEDUP_REMOVED lines=15> */
.L_x_109:
[----:B------:R-:W-:Y:S05]  /*32d0*/  BSYNC.RECONVERGENT B1 ;  /* 0x0000000000017941 */ /* 0x000fea0003800200 */
.L_x_108:
        /* <DEDUP_REMOVED lines=24> */
.L_x_111:
[----:B------:R-:W-:Y:S05]  /*3460*/  BSYNC.RECONVERGENT B1 ;  /* 0x0000000000017941 */ /* 0x000fea0003800200 */
.L_x_110:
        /* <DEDUP_REMOVED lines=24> */
.L_x_113:
[----:B------:R-:W-:Y:S05]  /*35f0*/  BSYNC.RECONVERGENT B1 ;  /* 0x0000000000017941 */ /* 0x000fea0003800200 */
.L_x_112:
        /* <DEDUP_REMOVED lines=24> */
.L_x_115:
[----:B------:R-:W-:Y:S05]  /*3780*/  BSYNC.RECONVERGENT B1 ;  /* 0x0000000000017941 */ /* 0x000fea0003800200 */
.L_x_114:
[C---:B------:R-:W-:Y:S01]  /*3790*/  ISETP.NE.AND P6, PT, R12.reuse, 0x16, PT ;  /* 0x000000160c00780c */ /* 0x040fe20003fc5270 */
[----:B0-----:R-:W-:Y:S01]  /*37a0*/  @!P0 IMAD.MOV.U32 R19, RZ, RZ, 0xf423f ;  /* 0x000f423fff138424 */ /* 0x001fe200078e00ff */
[----:B------:R-:W-:Y:S01]  /*37b0*/  P2R R6, PR, RZ, 0x10 ;  /* 0x00000010ff067803 */ /* 0x000fe20000000000 */
[C---:B-1----:R-:W-:Y:S01]  /*37c0*/  VIADD R15, R7.reuse, 0x7c ;  /* 0x0000007c070f7836 */ /* 0x042fe20000000000 */
[----:B------:R-:W-:Y:S01]  /*37d0*/  ISETP.NE.AND P4, PT, R12, 0x15, PT ;  /* 0x000000150c00780c */ /* 0x000fe20003f85270 */
[----:B------:R-:W-:Y:S01]  /*37e0*/  VIADD R11, R7, 0x78 ;  /* 0x00000078070b7836 */ /* 0x000fe20000000000 */
[----:B------:R0:W-:Y:S01]  /*37f0*/  @!P0 STG.E desc[UR8][R8.64+0xc], R19 ;  /* 0x00000c1308008986 */ /* 0x0001e2000c101908 */
[----:B------:R-:W-:Y:S01]  /*3800*/  BSSY.RECONVERGENT B1, `(.L_x_116) ;  /* 0x0000011000017945 */ /* 0x000fe20003800200 */
[----:B------:R-:W-:Y:S02]  /*3810*/  @!P1 IMAD.MOV.U32 R23, RZ, RZ, 0xf423f ;  /* 0x000f423fff179424 */ /* 0x000fe400078e00ff */
[----:B------:R-:W-:-:S02]  /*3820*/  @!P2 IMAD.MOV.U32 R25, RZ, RZ, 0xf423f ;  /* 0x000f423fff19a424 */ /* 0x000fc400078e00ff */
[----:B------:R-:W-:Y:S02]  /*3830*/  @!P3 IMAD.MOV.U32 R27, RZ, RZ, 0xf423f ;  /* 0x000f423fff1bb424 */ /* 0x000fe400078e00ff */
[----:B------:R-:W-:-:S03]  /*3840*/  @!P6 IMAD.MOV.U32 R17, RZ, RZ, 0xf423f ;  /* 0x000f423fff11e424 */ /* 0x000fc600078e00ff */
[----:B------:R0:W-:Y:S01]  /*3850*/  @!P4 STG.E desc[UR8][R8.64+0x4], R21 ;  /* 0x000004150800c986 */ /* 0x0001e2000c101908 */
[----:B------:R-:W-:Y:S01]  /*3860*/  ISETP.NE.AND P4, PT, R6, RZ, PT ;  /* 0x000000ff0600720c */ /* 0x000fe20003f85270 */
[--C-:B------:R-:W-:Y:S02]  /*3870*/  IMAD.WIDE.U32 R6, R15, 0x4, R4.reuse ;  /* 0x000000040f067825 */ /* 0x100fe400078e0004 */
[----:B------:R0:W-:Y:S01]  /*3880*/  @!P6 STG.E desc[UR8][R8.64+0x8], R17 ;  /* 0x000008110800e986 */ /* 0x0001e2000c101908 */
[----:B------:R-:W-:Y:S01]  /*3890*/  ISETP.NE.AND P6, PT, R12, 0x18, PT ;  /* 0x000000180c00780c */ /* 0x000fe20003fc5270 */
[----:B------:R-:W-:-:S12]  /*38a0*/  IMAD.WIDE.U32 R4, R11, 0x4, R4 ;  /* 0x000000040b047825 */ /* 0x000fd800078e0004 */
[----:B0-----:R-:W-:Y:S05]  /*38b0*/  @P6 BRA `(.L_x_117) ;  /* 0x0000000000146947 */ /* 0x001fea0003800000 */
[----:B------:R-:W-:-:S13]  /*38c0*/  ISETP.NE.AND P0, PT, R13, 0x78, PT ;  /* 0x000000780d00780c */ /* 0x000fda0003f05270 */
[----:B------:R-:W-:Y:S02]  /*38d0*/  @P0 IMAD.MOV.U32 R9, RZ, RZ, 0xf423f ;  /* 0x000f423fff090424 */ /* 0x000fe400078e00ff */
[----:B------:R-:W-:-:S03]  /*38e0*/  @!P0 IMAD.MOV.U32 R11, RZ, RZ, 0x1 ;  /* 0x00000001ff0b8424 */ /* 0x000fc600078e00ff */
[----:B------:R0:W-:Y:S04]  /*38f0*/  @P0 STG.E desc[UR8][R4.64], R9 ;  /* 0x0000000904000986 */ /* 0x0001e8000c101908 */
[----:B------:R0:W-:Y:S02]  /*3900*/  @!P0 STG.E desc[UR8][R2.64+0x4], R11 ;  /* 0x0000040b02008986 */ /* 0x0001e4000c101908 */
.L_x_117:
[----:B------:R-:W-:Y:S05]  /*3910*/  BSYNC.RECONVERGENT B1 ;  /* 0x0000000000017941 */ /* 0x000fea0003800200 */
.L_x_116:
[----:B------:R1:W-:Y:S01]  /*3920*/  @!P1 STG.E desc[UR8][R4.64+0x4], R23 ;  /* 0x0000041704009986 */ /* 0x0003e2000c101908 */
[----:B------:R-:W-:Y:S01]  /*3930*/  ISETP.NE.AND P0, PT, R12, 0x1c, PT ;  /* 0x0000001c0c00780c */ /* 0x000fe20003f05270 */
[----:B------:R-:W-:Y:S01]  /*3940*/  BSSY.RECONVERGENT B1, `(.L_x_118) ;  /* 0x000000b000017945 */ /* 0x000fe20003800200 */
[----:B0-----:R-:W-:Y:S01]  /*3950*/  @!P4 IMAD.MOV.U32 R11, RZ, RZ, 0xf423f ;  /* 0x000f423fff0bc424 */ /* 0x001fe200078e00ff */
[----:B------:R1:W-:Y:S01]  /*3960*/  @!P2 STG.E desc[UR8][R4.64+0x8], R25 ;  /* 0x000008190400a986 */ /* 0x0003e2000c101908 */
[----:B------:R-:W-:-:S03]  /*3970*/  @!P5 IMAD.MOV.U32 R15, RZ, RZ, 0x1 ;  /* 0x00000001ff0fd424 */ /* 0x000fc600078e00ff */
[----:B------:R1:W-:Y:S06]  /*3980*/  @!P3 STG.E desc[UR8][R4.64+0xc], R27 ;  /* 0x00000c1b0400b986 */ /* 0x0003ec000c101908 */
[----:B------:R-:W-:Y:S05]  /*3990*/  @P0 BRA `(.L_x_119) ;  /* 0x0000000000140947 */ /* 0x000fea0003800000 */
[----:B------:R-:W-:-:S13]  /*39a0*/  ISETP.NE.AND P0, PT, R13, 0x7c, PT ;  /* 0x0000007c0d00780c */ /* 0x000fda0003f05270 */
[----:B-1----:R-:W-:Y:S01]  /*39b0*/  @P0 MOV R5, 0xf423f ;  /* 0x000f423f00050802 */ /* 0x002fe20000000f00 */
[----:B------:R-:W-:-:S04]  /*39c0*/  @!P0 IMAD.MOV.U32 R9, RZ, RZ, 0x1 ;  /* 0x00000001ff098424 */ /* 0x000fc800078e00ff */
[----:B------:R0:W-:Y:S04]  /*39d0*/  @P0 STG.E desc[UR8][R6.64], R5 ;  /* 0x0000000506000986 */ /* 0x0001e8000c101908 */
[----:B------:R0:W-:Y:S02]  /*39e0*/  @!P0 STG.E desc[UR8][R2.64+0x4], R9 ;  /* 0x0000040902008986 */ /* 0x0001e4000c101908 */
.L_x_119:
[----:B------:R-:W-:Y:S05]  /*39f0*/  BSYNC.RECONVERGENT B1 ;  /* 0x0000000000017941 */ /* 0x000fea0003800200 */
.L_x_118:
[----:B------:R2:W-:Y:S01]  /*3a00*/  @!P4 STG.E desc[UR8][R6.64+0x4], R11 ;  /* 0x0000040b0600c986 */ /* 0x0005e2000c101908 */
[----:B------:R-:W-:-:S03]  /*3a10*/  ISETP.NE.AND P0, PT, R12, 0x1f, PT ;  /* 0x0000001f0c00780c */ /* 0x000fc60003f05270 */
[----:B------:R2:W-:Y:S10]  /*3a20*/  @!P5 STG.E desc[UR8][R6.64+0x8], R15 ;  /* 0x0000080f0600d986 */ /* 0x0005f4000c101908 */
[----:B------:R-:W-:Y:S05]  /*3a30*/  @P0 BRA `(.L_x_54) ;  /* 0x0000001000940947 */ /* 0x000fea0003800000 */
[----:B------:R3:W-:Y:S01]  /*3a40*/  STG.E desc[UR8][R2.64], RZ ;  /* 0x000000ff02007986 */ /* 0x0007e2000c101908 */
[----:B------:R-:W-:Y:S05]  /*3a50*/  BRA `(.L_x_54) ;  /* 0x00000010008c7947 */ /* 0x000fea0003800000 */
.L_x_28:
[C---:B0-----:R-:W-:Y:S01]  /*3a60*/  ISETP.NE.AND P0, PT, R12.reuse, RZ, PT ;  /* 0x000000ff0c00720c */ /* 0x041fe20003f05270 */
[----:B------:R-:W-:Y:S01]  /*3a70*/  IMAD.U32 R8, RZ, RZ, UR5 ;  /* 0x00000005ff087e24 */ /* 0x000fe2000f8e00ff */
[C---:B------:R-:W-:Y:S01]  /*3a80*/  ISETP.NE.AND P3, PT, R12.reuse, 0x1e, PT ;  /* 0x0000001e0c00780c */ /* 0x040fe20003f65270 */
[----:B------:R-:W-:Y:S01]  /*3a90*/  IMAD.U32 R9, RZ, RZ, UR6 ;  /* 0x00000006ff097e24 */ /* 0x000fe2000f8e00ff */
[C---:B------:R-:W-:Y:S01]  /*3aa0*/  ISETP.NE.AND P1, PT, R12.reuse, 0x1, PT ;  /* 0x000000010c00780c */ /* 0x040fe20003f25270 */
[----:B------:R-:W-:Y:S01]  /*3ab0*/  IMAD.WIDE.U32 R4, R7, 0x4, R4 ;  /* 0x0000000407047825 */ /* 0x000fe200078e0004 */
[----:B------:R-:W-:-:S03]  /*3ac0*/  ISETP.NE.AND P2, PT, R12, 0x2, PT ;  /* 0x000000020c00780c */ /* 0x000fc60003f45270 */
[----:B------:R-:W-:-:S04]  /*3ad0*/  IMAD.WIDE.U32 R8, R7, 0x4, R8 ;  /* 0x0000000407087825 */ /* 0x000fc800078e0008 */
[----:B------:R-:W-:Y:S01]  /*3ae0*/  @!P0 IMAD.MOV.U32 R13, RZ, RZ, 0xf423f ;  /* 0x000f423fff0d8424 */ /* 0x000fe200078e00ff */
[----:B------:R0:W-:Y:S01]  /*3af0*/  @!P0 STG.E desc[UR8][R2.64], RZ ;  /* 0x000000ff02008986 */ /* 0x0001e2000c101908 */
[----:B------:R-:W-:Y:S02]  /*3b00*/  @!P0 IMAD.MOV.U32 R17, RZ, RZ, 0xf423f ;  /* 0x000f423fff118424 */ /* 0x000fe400078e00ff */
[----:B------:R-:W-:Y:S01]  /*3b10*/  @!P0 IMAD.MOV.U32 R23, RZ, RZ, 0xf423f ;  /* 0x000f423fff178424 */ /* 0x000fe200078e00ff */
[----:B------:R1:W-:Y:S01]  /*3b20*/  @!P0 STG.E desc[UR8][R8.64+0x78], R13 ;  /* 0x0000780d08008986 */ /* 0x0003e2000c101908 */
[----:B------:R-:W-:Y:S02]  /*3b30*/  @!P3 IMAD.MOV.U32 R15, RZ, RZ, 0xf423f ;  /* 0x000f423fff0fb424 */ /* 0x000fe400078e00ff */
[----:B------:R-:W-:Y:S01]  /*3b40*/  @!P3 IMAD.MOV.U32 R11, RZ, RZ, 0xf423f ;  /* 0x000f423fff0bb424 */ /* 0x000fe200078e00ff */
[----:B------:R2:W-:Y:S01]  /*3b50*/  @!P0 STG.E desc[UR8][R8.64+0xf8], R17 ;  /* 0x0000f81108008986 */ /* 0x0005e2000c101908 */
[----:B------:R-:W-:-:S02]  /*3b60*/  @!P1 IMAD.MOV.U32 R19, RZ, RZ, 0xf423f ;  /* 0x000f423fff139424 */ /* 0x000fc400078e00ff */
[----:B0-----:R-:W-:Y:S01]  /*3b70*/  @!P1 IMAD.MOV.U32 R3, RZ, RZ, 0x1 ;  /* 0x00000001ff039424 */ /* 0x001fe200078e00ff */
[----:B------:R-:W-:Y:S01]  /*3b80*/  @!P0 STG.E desc[UR8][R8.64+0x178], R23 ;  /* 0x0001781708008986 */ /* 0x000fe2000c101908 */
[----:B------:R-:W-:Y:S01]  /*3b90*/  ISETP.NE.AND P0, PT, R12, 0x3, PT ;  /* 0x000000030c00780c */ /* 0x000fe20003f05270 */
[----:B------:R-:W-:Y:S02]  /*3ba0*/  @!P1 IMAD.MOV.U32 R25, RZ, RZ, 0xf423f ;  /* 0x000f423fff199424 */ /* 0x000fe400078e00ff */
[----:B------:R0:W-:Y:S01]  /*3bb0*/  @!P3 STG.E desc[UR8][R8.64+0xf0], R15 ;  /* 0x0000f00f0800b986 */ /* 0x0001e2000c101908 */
[----:B------:R-:W-:Y:S02]  /*3bc0*/  @!P3 IMAD.MOV.U32 R21, RZ, RZ, 0xf423f ;  /* 0x000f423fff15b424 */ /* 0x000fe400078e00ff */
[----:B------:R-:W-:Y:S01]  /*3bd0*/  @!P3 IMAD.MOV.U32 R27, RZ, RZ, 0xf423f ;  /* 0x000f423fff1bb424 */ /* 0x000fe200078e00ff */
[----:B------:R3:W-:Y:S01]  /*3be0*/  @!P3 STG.E desc[UR8][R8.64+0x70], R11 ;  /* 0x0000700b0800b986 */ /* 0x0007e2000c101908 */
[----:B------:R-:W-:-:S02]  /*3bf0*/  @!P2 IMAD.MOV.U32 R7, RZ, RZ, 0xf423f ;  /* 0x000f423fff07a424 */ /* 0x000fc400078e00ff */
[----:B-1----:R-:W-:Y:S01]  /*3c00*/  @!P2 IMAD.MOV.U32 R13, RZ, RZ, 0xf423f ;  /* 0x000f423fff0da424 */ /* 0x002fe200078e00ff */
[----:B------:R-:W-:Y:S02]  /*3c10*/  @!P1 STG.E desc[UR8][R8.64+-0x4], R3 ;  /* 0xfffffc0308009986 */ /* 0x000fe4000c101908 */
[----:B--2---:R-:W-:Y:S02]  /*3c20*/  @!P0 IMAD.MOV.U32 R17, RZ, RZ, 0xf423f ;  /* 0x000f423fff118424 */ /* 0x004fe400078e00ff */
[----:B0-----:R-:W-:Y:S01]  /*3c30*/  @!P1 IMAD.MOV.U32 R15, RZ, RZ, 0xf423f ;  /* 0x000f423fff0f9424 */ /* 0x001fe200078e00ff */
[----:B------:R0:W-:Y:S01]  /*3c40*/  @!P1 STG.E desc[UR8][R8.64+0xfc], R19 ;  /* 0x0000fc1308009986 */ /* 0x0001e2000c101908 */
[----:B---3--:R-:W-:-:S03]  /*3c50*/  @!P0 IMAD.MOV.U32 R11, RZ, RZ, 0xf423f ;  /* 0x000f423fff0b8424 */ /* 0x008fc600078e00ff */
[----:B------:R-:W-:Y:S04]  /*3c60*/  @!P1 STG.E desc[UR8][R8.64+0x7c], R15 ;  /* 0x00007c0f08009986 */ /* 0x000fe8000c101908 */
[----:B------:R1:W-:Y:S01]  /*3c70*/  @!P1 STG.E desc[UR8][R8.64+0x17c], R25 ;  /* 0x00017c1908009986 */ /* 0x0003e2000c101908 */
[----:B------:R-:W-:Y:S01]  /*3c80*/  ISETP.NE.AND P1, PT, R12, 0x4, PT ;  /* 0x000000040c00780c */ /* 0x000fe20003f25270 */
[----:B0-----:R-:W-:Y:S02]  /*3c90*/  @!P0 IMAD.MOV.U32 R19, RZ, RZ, 0xf423f ;  /* 0x000f423fff138424 */ /* 0x001fe400078e00ff */
[----:B------:R-:W-:Y:S04]  /*3ca0*/  @!P0 STG.E desc[UR8][R8.64+0x4], R11 ;  /* 0x0000040b08008986 */ /* 0x000fe8000c101908 */
[----:B------:R-:W-:Y:S01]  /*3cb0*/  @!P0 STG.E desc[UR8][R8.64+0x84], R17 ;  /* 0x0000841108008986 */ /* 0x000fe2000c101908 */
[----:B-1----:R-:W-:-:S03]  /*3cc0*/  @!P0 IMAD.MOV.U32 R25, RZ, RZ, 0xf423f ;  /* 0x000f423fff198424 */ /* 0x002fc600078e00ff */
[----:B------:R0:W-:Y:S02]  /*3cd0*/  @!P0 STG.E desc[UR8][R8.64+0x104], R19 ;  /* 0x0001041308008986 */ /* 0x0001e4000c101908 */
[----:B------:R-:W-:Y:S02]  /*3ce0*/  @!P1 IMAD.MOV.U32 R3, RZ, RZ, 0xf423f ;  /* 0x000f423fff039424 */ /* 0x000fe400078e00ff */
[----:B------:R-:W-:Y:S01]  /*3cf0*/  @!P1 IMAD.MOV.U32 R15, RZ, RZ, 0xf423f ;  /* 0x000f423fff0f9424 */ /* 0x000fe200078e00ff */
[----:B------:R-:W-:Y:S01]  /*3d00*/  @!P0 STG.E desc[UR8][R8.64+0x184], R25 ;  /* 0x0001841908008986 */ /* 0x000fe2000c101908 */
[C---:B------:R-:W-:Y:S01]  /*3d10*/  ISETP.NE.AND P0, PT, R12.reuse, 0x6, PT ;  /* 0x000000060c00780c */ /* 0x040fe20003f05270 */
[----:B------:R-:W-:Y:S02]  /*3d20*/  @!P1 IMAD.MOV.U32 R23, RZ, RZ, 0xf423f ;  /* 0x000f423fff179424 */ /* 0x000fe400078e00ff */
[----:B------:R1:W-:Y:S04]  /*3d30*/  @!P3 STG.E desc[UR8][R8.64+0x170], R21 ;  /* 0x000170150800b986 */ /* 0x0003e8000c101908 */
[----:B------:R2:W-:Y:S01]  /*3d40*/  @!P3 STG.E desc[UR8][R8.64+0x1f0], R27 ;  /* 0x0001f01b0800b986 */ /* 0x0005e2000c101908 */
[----:B------:R-:W-:-:S03]  /*3d50*/  ISETP.NE.AND P3, PT, R12, 0x7, PT ;  /* 0x000000070c00780c */ /* 0x000fc60003f65270 */
[----:B------:R-:W-:Y:S02]  /*3d60*/  @!P2 STG.E desc[UR8][R8.64], R7 ;  /* 0x000000070800a986 */ /* 0x000fe4000c101908 */
[----:B0-----:R-:W-:Y:S02]  /*3d70*/  @!P0 IMAD.MOV.U32 R19, RZ, RZ, 0xf423f ;  /* 0x000f423fff138424 */ /* 0x001fe400078e00ff */
[----:B-1----:R-:W-:Y:S01]  /*3d80*/  @!P2 IMAD.MOV.U32 R21, RZ, RZ, 0xf423f ;  /* 0x000f423fff15a424 */ /* 0x002fe200078e00ff */
[----:B------:R-:W-:Y:S01]  /*3d90*/  @!P2 STG.E desc[UR8][R8.64+0x80], R13 ;  /* 0x0000800d0800a986 */ /* 0x000fe2000c101908 */
[----:B--2---:R-:W-:-:S03]  /*3da0*/  @!P2 IMAD.MOV.U32 R27, RZ, RZ, 0xf423f ;  /* 0x000f423fff1ba424 */ /* 0x004fc600078e00ff */
[----:B------:R0:W-:Y:S01]  /*3db0*/  @!P2 STG.E desc[UR8][R8.64+0x100], R21 ;  /* 0x000100150800a986 */ /* 0x0001e2000c101908 */
[----:B------:R-:W-:Y:S02]  /*3dc0*/  @!P3 IMAD.MOV.U32 R11, RZ, RZ, 0xf423f ;  /* 0x000f423fff0bb424 */ /* 0x000fe400078e00ff */
[----:B------:R-:W-:Y:S01]  /*3dd0*/  @!P3 IMAD.MOV.U32 R25, RZ, RZ, 0xf423f ;  /* 0x000f423fff19b424 */ /* 0x000fe200078e00ff */
[----:B------:R-:W-:Y:S01]  /*3de0*/  @!P2 STG.E desc[UR8][R8.64+0x180], R27 ;  /* 0x0001801b0800a986 */ /* 0x000fe2000c101908 */
[----:B------:R-:W-:-:S03]  /*3df0*/  ISETP.NE.AND P2, PT, R12, 0x5, PT ;  /* 0x000000050c00780c */ /* 0x000fc60003f45270 */
[----:B------:R1:W-:Y:S01]  /*3e00*/  @!P1 STG.E desc[UR8][R8.64+0x8], R3 ;  /* 0x0000080308009986 */ /* 0x0003e2000c101908 */
[----:B0-----:R-:W-:-:S03]  /*3e10*/  @!P1 IMAD.MOV.U32 R21, RZ, RZ, 0xf423f ;  /* 0x000f423fff159424 */ /* 0x001fc600078e00ff */
[----:B------:R0:W-:Y:S04]  /*3e20*/  @!P1 STG.E desc[UR8][R8.64+0x88], R15 ;  /* 0x0000880f08009986 */ /* 0x0001e8000c101908 */
[----:B------:R2:W-:Y:S02]  /*3e30*/  @!P1 STG.E desc[UR8][R8.64+0x108], R23 ;  /* 0x0001081708009986 */ /* 0x0005e4000c101908 */
[----:B------:R-:W-:Y:S02]  /*3e40*/  @!P2 IMAD.MOV.U32 R7, RZ, RZ, 0xf423f ;  /* 0x000f423fff07a424 */ /* 0x000fe400078e00ff */
[----:B-1----:R-:W-:Y:S01]  /*3e50*/  @!P0 IMAD.MOV.U32 R3, RZ, RZ, 0xf423f ;  /* 0x000f423fff038424 */ /* 0x002fe200078e00ff */
[----:B------:R1:W-:Y:S01]  /*3e60*/  @!P1 STG.E desc[UR8][R8.64+0x188], R21 ;  /* 0x0001881508009986 */ /* 0x0003e2000c101908 */
[----:B------:R-:W-:Y:S01]  /*3e70*/  ISETP.NE.AND P1, PT, R12, 0x8, PT ;  /* 0x000000080c00780c */ /* 0x000fe20003f25270 */
[----:B------:R-:W-:-:S02]  /*3e80*/  @!P2 IMAD.MOV.U32 R17, RZ, RZ, 0xf423f ;  /* 0x000f423fff11a424 */ /* 0x000fc400078e00ff */
[----:B0-----:R-:W-:Y:S01]  /*3e90*/  @!P0 IMAD.MOV.U32 R15, RZ, RZ, 0xf423f ;  /* 0x000f423fff0f8424 */ /* 0x001fe200078e00ff */
[----:B------:R-:W-:Y:S01]  /*3ea0*/  @!P0 STG.E desc[UR8][R8.64+0x10], R3 ;  /* 0x0000100308008986 */ /* 0x000fe2000c101908 */
[----:B------:R-:W-:Y:S01]  /*3eb0*/  @!P2 IMAD.MOV.U32 R13, RZ, RZ, 0xf423f ;  /* 0x000f423fff0da424 */ /* 0x000fe200078e00ff */
[----:B--2---:R-:W-:Y:S02]  /*3ec0*/  @!P0 MOV R23, 0xf423f ;  /* 0x000f423f00178802 */ /* 0x004fe40000000f00 */
[----:B------:R0:W-:Y:S01]  /*3ed0*/  @!P0 STG.E desc[UR8][R8.64+0x90], R15 ;  /* 0x0000900f08008986 */ /* 0x0001e2000c101908 */
[----:B------:R-:W-:Y:S02]  /*3ee0*/  @!P2 IMAD.MOV.U32 R27, RZ, RZ, 0xf423f ;  /* 0x000f423fff1ba424 */ /* 0x000fe400078e00ff */
[----:B-1----:R-:W-:Y:S01]  /*3ef0*/  @!P3 IMAD.MOV.U32 R21, RZ, RZ, 0xf423f ;  /* 0x000f423fff15b424 */ /* 0x002fe200078e00ff */
[----:B------:R-:W-:Y:S04]  /*3f00*/  @!P0 STG.E desc[UR8][R8.64+0x110], R19 ;  /* 0x0001101308008986 */ /* 0x000fe8000c101908 */
[----:B------:R1:W-:Y:S01]  /*3f10*/  @!P0 STG.E desc[UR8][R8.64+0x190], R23 ;  /* 0x0001901708008986 */ /* 0x0003e2000c101908 */
[----:B------:R-:W-:-:S03]  /*3f20*/  ISETP.NE.AND P0, PT, R12, 0x9, PT ;  /* 0x000000090c00780c */ /* 0x000fc60003f05270 */
[----:B------:R2:W-:Y:S01]  /*3f30*/  @!P2 STG.E desc[UR8][R8.64+0xc], R7 ;  /* 0x00000c070800a986 */ /* 0x0005e2000c101908 */
[----:B0-----:R-:W-:-:S03]  /*3f40*/  @!P1 IMAD.MOV.U32 R15, RZ, RZ, 0xf423f ;  /* 0x000f423fff0f9424 */ /* 0x001fc600078e00ff */
[----:B------:R0:W-:Y:S01]  /*3f50*/  @!P2 STG.E desc[UR8][R8.64+0x10c], R17 ;  /* 0x00010c110800a986 */ /* 0x0001e2000c101908 */
[----:B-1----:R-:W-:-:S03]  /*3f60*/  @!P1 IMAD.MOV.U32 R23, RZ, RZ, 0xf423f ;  /* 0x000f423fff179424 */ /* 0x002fc600078e00ff */
[----:B------:R1:W-:Y:S02]  /*3f70*/  @!P2 STG.E desc[UR8][R8.64+0x8c], R13 ;  /* 0x00008c0d0800a986 */ /* 0x0003e4000c101908 */
[----:B------:R-:W-:Y:S02]  /*3f80*/  @!P0 IMAD.MOV.U32 R3, RZ, RZ, 0xf423f ;  /* 0x000f423fff038424 */ /* 0x000fe400078e00ff */
[----:B--2---:R-:W-:Y:S01]  /*3f90*/  @!P1 IMAD.MOV.U32 R7, RZ, RZ, 0xf423f ;  /* 0x000f423fff079424 */ /* 0x004fe200078e00ff */
[----:B------:R-:W-:Y:S01]  /*3fa0*/  @!P2 STG.E desc[UR8][R8.64+0x18c], R27 ;  /* 0x00018c1b0800a986 */ /* 0x000fe2000c101908 */
[----:B------:R-:W-:Y:S01]  /*3fb0*/  ISETP.NE.AND P2, PT, R12, 0xa, PT ;  /* 0x0000000a0c00780c */ /* 0x000fe20003f45270 */
[----:B------:R-:W-:Y:S02]  /*3fc0*/  @!P0 IMAD.MOV.U32 R19, RZ, RZ, 0xf423f ;  /* 0x000f423fff138424 */ /* 0x000fe400078e00ff */
[----:B0-----:R-:W-:Y:S01]  /*3fd0*/  @!P1 IMAD.MOV.U32 R17, RZ, RZ, 0xf423f ;  /* 0x000f423fff119424 */ /* 0x001fe200078e00ff */
[----:B------:R0:W-:Y:S01]  /*3fe0*/  @!P3 STG.E desc[UR8][R8.64+0x14], R11 ;  /* 0x0000140b0800b986 */ /* 0x0001e2000c101908 */
[----:B-1----:R-:W-:-:S03]  /*3ff0*/  @!P3 IMAD.MOV.U32 R13, RZ, RZ, 0xf423f ;  /* 0x000f423fff0db424 */ /* 0x002fc600078e00ff */
[----:B------:R1:W-:Y:S04]  /*4000*/  @!P3 STG.E desc[UR8][R8.64+0x114], R21 ;  /* 0x000114150800b986 */ /* 0x0003e8000c101908 */
[----:B------:R2:W-:Y:S04]  /*4010*/  @!P1 STG.E desc[UR8][R8.64+0x18], R7 ;  /* 0x0000180708009986 */ /* 0x0005e8000c101908 */
[----:B------:R3:W-:Y:S01]  /*4020*/  @!P1 STG.E desc[UR8][R8.64+0x98], R17 ;  /* 0x0000981108009986 */ /* 0x0007e2000c101908 */
[----:B0-----:R-:W-:-:S03]  /*4030*/  @!P0 IMAD.MOV.U32 R11, RZ, RZ, 0xf423f ;  /* 0x000f423fff0b8424 */ /* 0x001fc600078e00ff */
[----:B------:R0:W-:Y:S01]  /*4040*/  @!P1 STG.E desc[UR8][R8.64+0x118], R15 ;  /* 0x0001180f08009986 */ /* 0x0001e2000c101908 */
[----:B-1----:R-:W-:-:S03]  /*4050*/  @!P0 IMAD.MOV.U32 R21, RZ, RZ, 0xf423f ;  /* 0x000f423fff158424 */ /* 0x002fc600078e00ff */
[----:B------:R-:W-:Y:S01]  /*4060*/  @!P1 STG.E desc[UR8][R8.64+0x198], R23 ;  /* 0x0001981708009986 */ /* 0x000fe2000c101908 */
[----:B------:R-:W-:Y:S01]  /*4070*/  ISETP.NE.AND P1, PT, R12, 0xb, PT ;  /* 0x0000000b0c00780c */ /* 0x000fe20003f25270 */
[----:B--2---:R-:W-:Y:S02]  /*4080*/  @!P2 IMAD.MOV.U32 R7, RZ, RZ, 0xf423f ;  /* 0x000f423fff07a424 */ /* 0x004fe400078e00ff */
[----:B------:R1:W-:Y:S01]  /*4090*/  @!P0 STG.E desc[UR8][R8.64+0x1c], R3 ;  /* 0x00001c0308008986 */ /* 0x0003e2000c101908 */
[----:B---3--:R-:W-:-:S03]  /*40a0*/  @!P2 IMAD.MOV.U32 R17, RZ, RZ, 0xf423f ;  /* 0x000f423fff11a424 */ /* 0x008fc600078e00ff */
[----:B------:R-:W-:Y:S04]  /*40b0*/  @!P0 STG.E desc[UR8][R8.64+0x9c], R11 ;  /* 0x00009c0b08008986 */ /* 0x000fe8000c101908 */
[----:B------:R2:W-:Y:S02]  /*40c0*/  @!P0 STG.E desc[UR8][R8.64+0x11c], R19 ;  /* 0x00011c1308008986 */ /* 0x0005e4000c101908 */
[----:B0-----:R-:W-:Y:S02]  /*40d0*/  @!P1 IMAD.MOV.U32 R15, RZ, RZ, 0xf423f ;  /* 0x000f423fff0f9424 */ /* 0x001fe400078e00ff */
[----:B------:R-:W-:Y:S01]  /*40e0*/  @!P0 STG.E desc[UR8][R8.64+0x19c], R21 ;  /* 0x00019c1508008986 */ /* 0x000fe2000c101908 */
[----:B------:R-:W-:Y:S01]  /*40f0*/  ISETP.NE.AND P0, PT, R12, 0xd, PT ;  /* 0x0000000d0c00780c */ /* 0x000fe20003f05270 */
[----:B-1----:R-:W-:-:S02]  /*4100*/  @!P1 IMAD.MOV.U32 R3, RZ, RZ, 0xf423f ;  /* 0x000f423fff039424 */ /* 0x002fc400078e00ff */
[----:B------:R0:W-:Y:S01]  /*4110*/  @!P3 STG.E desc[UR8][R8.64+0x94], R13 ;  /* 0x0000940d0800b986 */ /* 0x0001e2000c101908 */
[----:B------:R-:W-:-:S03]  /*4120*/  @!P1 IMAD.MOV.U32 R23, RZ, RZ, 0xf423f ;  /* 0x000f423fff179424 */ /* 0x000fc600078e00ff */
[----:B------:R1:W-:Y:S01]  /*4130*/  @!P3 STG.E desc[UR8][R8.64+0x194], R25 ;  /* 0x000194190800b986 */ /* 0x0003e2000c101908 */
[----:B------:R-:W-:Y:S01]  /*4140*/  ISETP.NE.AND P3, PT, R12, 0xc, PT ;  /* 0x0000000c0c00780c */ /* 0x000fe20003f65270 */
[----:B--2---:R-:W-:Y:S02]  /*4150*/  @!P1 IMAD.MOV.U32 R19, RZ, RZ, 0xf423f ;  /* 0x000f423fff139424 */ /* 0x004fe400078e00ff */
[----:B------:R2:W-:Y:S04]  /*4160*/  @!P2 STG.E desc[UR8][R8.64+0x20], R7 ;  /* 0x000020070800a986 */ /* 0x0005e8000c101908 */
[----:B------:R3:W-:Y:S01]  /*4170*/  @!P2 STG.E desc[UR8][R8.64+0x120], R17 ;  /* 0x000120110800a986 */ /* 0x0007e2000c101908 */
[----:B0-----:R-:W-:-:S03]  /*4180*/  @!P2 IMAD.MOV.U32 R13, RZ, RZ, 0xf423f ;  /* 0x000f423fff0da424 */ /* 0x001fc600078e00ff */
[----:B------:R-:W-:Y:S01]  /*4190*/  @!P1 STG.E desc[UR8][R8.64+0x24], R3 ;  /* 0x0000240308009986 */ /* 0x000fe2000c101908 */
[----:B-1----:R-:W-:Y:S02]  /*41a0*/  @!P2 IMAD.MOV.U32 R25, RZ, RZ, 0xf423f ;  /* 0x000f423fff19a424 */ /* 0x002fe400078e00ff */
[----:B------:R-:W-:Y:S01]  /*41b0*/  @!P3 IMAD.MOV.U32 R11, RZ, RZ, 0xf423f ;  /* 0x000f423fff0bb424 */ /* 0x000fe200078e00ff */
[----:B------:R0:W-:Y:S01]  /*41c0*/  @!P1 STG.E desc[UR8][R8.64+0xa4], R15 ;  /* 0x0000a40f08009986 */ /* 0x0001e2000c101908 */
[----:B--2---:R-:W-:Y:S02]  /*41d0*/  @!P0 IMAD.MOV.U32 R7, RZ, RZ, 0xf423f ;  /* 0x000f423fff078424 */ /* 0x004fe400078e00ff */
[----:B------:R-:W-:Y:S01]  /*41e0*/  @!P3 IMAD.MOV.U32 R21, RZ, RZ, 0xf423f ;  /* 0x000f423fff15b424 */ /* 0x000fe200078e00ff */
[----:B------:R-:W-:Y:S01]  /*41f0*/  @!P1 STG.E desc[UR8][R8.64+0x124], R19 ;  /* 0x0001241308009986 */ /* 0x000fe2000c101908 */
[----:B---3--:R-:W-:-:S03]  /*4200*/  @!P0 IMAD.MOV.U32 R17, RZ, RZ, 0xf423f ;  /* 0x000f423fff118424 */ /* 0x008fc600078e00ff */
        /* <DEDUP_REMOVED lines=10> */
[----:B------:R-:W-:-:S03]  /*42b0*/  ISETP.NE.AND P0, PT, R12, 0x10, PT ;  /* 0x000000100c00780c */ /* 0x000fc60003f05270 */
[----:B------:R1:W-:Y:S04]  /*42c0*/  @!P2 STG.E desc[UR8][R8.64+0xa0], R13 ;  /* 0x0000a00d0800a986 */ /* 0x0003e8000c101908 */
[----:B------:R2:W-:Y:S01]  /*42d0*/  @!P2 STG.E desc[UR8][R8.64+0x1a0], R25 ;  /* 0x0001a0190800a986 */ /* 0x0005e2000c101908 */
[----:B------:R-:W-:-:S03]  /*42e0*/  ISETP.NE.AND P2, PT, R12, 0xf, PT ;  /* 0x0000000f0c00780c */ /* 0x000fc60003f45270 */
[----:B------:R3:W-:Y:S02]  /*42f0*/  @!P3 STG.E desc[UR8][R8.64+0x28], R11 ;  /* 0x0000280b0800b986 */ /* 0x0007e4000c101908 */
[----:B0-----:R-:W-:Y:S02]  /*4300*/  @!P0 IMAD.MOV.U32 R15, RZ, RZ, 0xf423f ;  /* 0x000f423fff0f8424 */ /* 0x001fe400078e00ff */
[----:B------:R0:W-:Y:S01]  /*4310*/  @!P3 STG.E desc[UR8][R8.64+0x128], R21 ;  /* 0x000128150800b986 */ /* 0x0001e2000c101908 */
[----:B-1----:R-:W-:Y:S02]  /*4320*/  @!P3 IMAD.MOV.U32 R13, RZ, RZ, 0xf423f ;  /* 0x000f423fff0db424 */ /* 0x002fe400078e00ff */
[----:B------:R-:W-:Y:S01]  /*4330*/  @!P0 IMAD.MOV.U32 R23, RZ, RZ, 0xf423f ;  /* 0x000f423fff178424 */ /* 0x000fe200078e00ff */
[----:B------:R1:W-:Y:S01]  /*4340*/  @!P1 STG.E desc[UR8][R8.64+0x30], R3 ;  /* 0x0000300308009986 */ /* 0x0003e2000c101908 */
[----:B--2---:R-:W-:Y:S01]  /*4350*/  @!P3 IMAD.MOV.U32 R25, RZ, RZ, 0xf423f ;  /* 0x000f423fff19b424 */ /* 0x004fe200078e00ff */
[----:B------:R-:W-:Y:S01]  /*4360*/  @!P2 MOV R7, 0xf423f ;  /* 0x000f423f0007a802 */ /* 0x000fe20000000f00 */
[----:B------:R-:W-:Y:S01]  /*4370*/  @!P2 IMAD.MOV.U32 R17, RZ, RZ, 0xf423f ;  /* 0x000f423fff11a424 */ /* 0x000fe200078e00ff */
[----:B------:R2:W-:Y:S01]  /*4380*/  @!P3 STG.E desc[UR8][R8.64+0xa8], R13 ;  /* 0x0000a80d0800b986 */ /* 0x0005e2000c101908 */
[----:B---3--:R-:W-:-:S02]  /*4390*/  @!P1 IMAD.MOV.U32 R11, RZ, RZ, 0xf423f ;  /* 0x000f423fff0b9424 */ /* 0x008fc400078e00ff */
[----:B0-----:R-:W-:Y:S01]  /*43a0*/  @!P1 IMAD.MOV.U32 R21, RZ, RZ, 0xf423f ;  /* 0x000f423fff159424 */ /* 0x001fe200078e00ff */
[----:B------:R0:W-:Y:S01]  /*43b0*/  @!P3 STG.E desc[UR8][R8.64+0x1a8], R25 ;  /* 0x0001a8190800b986 */ /* 0x0001e2000c101908 */
[----:B------:R-:W-:Y:S01]  /*43c0*/  ISETP.NE.AND P3, PT, R12, 0x11, PT ;  /* 0x000000110c00780c */ /* 0x000fe20003f65270 */
[----:B-1----:R-:W-:Y:S02]  /*43d0*/  @!P0 IMAD.MOV.U32 R3, RZ, RZ, 0xf423f ;  /* 0x000f423fff038424 */ /* 0x002fe400078e00ff */
[----:B------:R1:W-:Y:S01]  /*43e0*/  @!P1 STG.E desc[UR8][R8.64+0xb0], R11 ;  /* 0x0000b00b08009986 */ /* 0x0003e2000c101908 */
[----:B--2---:R-:W-:-:S03]  /*43f0*/  @!P2 IMAD.MOV.U32 R13, RZ, RZ, 0xf423f ;  /* 0x000f423fff0da424 */ /* 0x004fc600078e00ff */
[----:B------:R2:W-:Y:S04]  /*4400*/  @!P1 STG.E desc[UR8][R8.64+0x130], R19 ;  /* 0x0001301308009986 */ /* 0x0005e8000c101908 */
[----:B------:R3:W-:Y:S01]  /*4410*/  @!P1 STG.E desc[UR8][R8.64+0x1b0], R21 ;  /* 0x0001b01508009986 */ /* 0x0007e2000c101908 */
[----:B------:R-:W-:Y:S01]  /*4420*/  ISETP.NE.AND P1, PT, R12, 0x12, PT ;  /* 0x000000120c00780c */ /* 0x000fe20003f25270 */
[----:B0-----:R-:W-:Y:S02]  /*4430*/  @!P2 IMAD.MOV.U32 R25, RZ, RZ, 0xf423f ;  /* 0x000f423fff19a424 */ /* 0x001fe400078e00ff */
[----:B------:R-:W-:Y:S01]  /*4440*/  @!P0 STG.E desc[UR8][R8.64+0x38], R3 ;  /* 0x0000380308008986 */ /* 0x000fe2000c101908 */
[----:B-1----:R-:W-:Y:S02]  /*4450*/  @!P3 IMAD.MOV.U32 R11, RZ, RZ, 0xf423f ;  /* 0x000f423fff0bb424 */ /* 0x002fe400078e00ff */
[----:B--2---:R-:W-:Y:S01]  /*4460*/  @!P0 IMAD.MOV.U32 R19, RZ, RZ, 0xf423f ;  /* 0x000f423fff138424 */ /* 0x004fe200078e00ff */
[----:B------:R0:W-:Y:S01]  /*4470*/  @!P0 STG.E desc[UR8][R8.64+0xb8], R15 ;  /* 0x0000b80f08008986 */ /* 0x0001e2000c101908 */
[----:B---3--:R-:W-:-:S03]  /*4480*/  @!P3 IMAD.MOV.U32 R21, RZ, RZ, 0xf423f ;  /* 0x000f423fff15b424 */ /* 0x008fc600078e00ff */
        /* <DEDUP_REMOVED lines=10> */
[----:B------:R2:W-:Y:S01]  /*4530*/  @!P2 STG.E desc[UR8][R8.64+0x1b4], R25 ;  /* 0x0001b4190800a986 */ /* 0x0005e2000c101908 */
[----:B------:R-:W-:Y:S01]  /*4540*/  ISETP.NE.AND P2, PT, R12, 0x14, PT ;  /* 0x000000140c00780c */ /* 0x000fe20003f45270 */
[----:B------:R-:W-:Y:S02]  /*4550*/  @!P0 IMAD.MOV.U32 R19, RZ, RZ, 0xf423f ;  /* 0x000f423fff138424 */ /* 0x000fe400078e00ff */
[----:B0-----:R-:W-:Y:S01]  /*4560*/  @!P1 IMAD.MOV.U32 R17, RZ, RZ, 0xf423f ;  /* 0x000f423fff119424 */ /* 0x001fe200078e00ff */
[----:B------:R0:W-:Y:S01]  /*4570*/  @!P3 STG.E desc[UR8][R8.64+0x3c], R11 ;  /* 0x00003c0b0800b986 */ /* 0x0001e2000c101908 */
[----:B-1----:R-:W-:-:S03]  /*4580*/  @!P3 IMAD.MOV.U32 R13, RZ, RZ, 0xf423f ;  /* 0x000f423fff0db424 */ /* 0x002fc600078e00ff */
[----:B------:R1:W-:Y:S01]  /*4590*/  @!P3 STG.E desc[UR8][R8.64+0x13c], R21 ;  /* 0x00013c150800b986 */ /* 0x0003e2000c101908 */
[----:B--2---:R-:W-:-:S03]  /*45a0*/  @!P3 IMAD.MOV.U32 R25, RZ, RZ, 0xf423f ;  /* 0x000f423fff19b424 */ /* 0x004fc600078e00ff */
        /* <DEDUP_REMOVED lines=31> */
[----:B---3--:R-:W-:-:S03]  /*47a0*/  @!P0 MOV R17, 0xf423f ;  /* 0x000f423f00118802 */ /* 0x008fc60000000f00 */
[----:B------:R1:W-:Y:S01]  /*47b0*/  @!P1 STG.E desc[UR8][R8.64+0x1cc], R23 ;  /* 0x0001cc1708009986 */ /* 0x0003e2000c101908 */
[C---:B------:R-:W-:Y:S01]  /*47c0*/  ISETP.NE.AND P1, PT, R12.reuse, 0x18, PT ;  /* 0x000000180c00780c */ /* 0x040fe20003f25270 */
[----:B0-----:R-:W-:Y:S02]  /*47d0*/  @!P0 IMAD.MOV.U32 R15, RZ, RZ, 0xf423f ;  /* 0x000f423fff0f8424 */ /* 0x001fe400078e00ff */
[----:B------:R0:W-:Y:S04]  /*47e0*/  @!P2 STG.E desc[UR8][R8.64+0xc8], R13 ;  /* 0x0000c80d0800a986 */ /* 0x0001e8000c101908 */
[----:B------:R2:W-:Y:S01]  /*47f0*/  @!P2 STG.E desc[UR8][R8.64+0x1c8], R25 ;  /* 0x0001c8190800a986 */ /* 0x0005e2000c101908 */
[----:B------:R-:W-:Y:S01]  /*4800*/  ISETP.NE.AND P2, PT, R12, 0x19, PT ;  /* 0x000000190c00780c */ /* 0x000fe20003f45270 */
[----:B-1----:R-:W-:-:S02]  /*4810*/  @!P0 IMAD.MOV.U32 R23, RZ, RZ, 0xf423f ;  /* 0x000f423fff178424 */ /* 0x002fc400078e00ff */
[----:B------:R1:W-:Y:S02]  /*4820*/  @!P0 STG.E desc[UR8][R8.64+0x54], R7 ;  /* 0x0000540708008986 */ /* 0x0003e4000c101908 */
[----:B------:R-:W-:Y:S02]  /*4830*/  @!P1 IMAD.MOV.U32 R3, RZ, RZ, 0xf423f ;  /* 0x000f423fff039424 */ /* 0x000fe400078e00ff */
[----:B------:R-:W-:Y:S01]  /*4840*/  @!P1 IMAD.MOV.U32 R19, RZ, RZ, 0xf423f ;  /* 0x000f423fff139424 */ /* 0x000fe200078e00ff */
[----:B------:R3:W-:Y:S01]  /*4850*/  @!P0 STG.E desc[UR8][R8.64+0xd4], R17 ;  /* 0x0000d41108008986 */ /* 0x0007e2000c101908 */
[----:B0-----:R-:W-:-:S03]  /*4860*/  @!P3 IMAD.MOV.U32 R13, RZ, RZ, 0xf423f ;  /* 0x000f423fff0db424 */ /* 0x001fc600078e00ff */
[----:B------:R0:W-:Y:S01]  /*4870*/  @!P0 STG.E desc[UR8][R8.64+0x154], R15 ;  /* 0x0001540f08008986 */ /* 0x0001e2000c101908 */
[----:B--2---:R-:W-:-:S03]  /*4880*/  @!P3 IMAD.MOV.U32 R25, RZ, RZ, 0xf423f ;  /* 0x000f423fff19b424 */ /* 0x004fc600078e00ff */
[----:B------:R-:W-:Y:S01]  /*4890*/  @!P0 STG.E desc[UR8][R8.64+0x1d4], R23 ;  /* 0x0001d41708008986 */ /* 0x000fe2000c101908 */
[----:B------:R-:W-:Y:S01]  /*48a0*/  ISETP.NE.AND P0, PT, R12, 0x1a, PT ;  /* 0x0000001a0c00780c */ /* 0x000fe20003f05270 */
[----:B-1----:R-:W-:Y:S02]  /*48b0*/  @!P2 IMAD.MOV.U32 R7, RZ, RZ, 0xf423f ;  /* 0x000f423fff07a424 */ /* 0x002fe400078e00ff */
[----:B------:R1:W-:Y:S01]  /*48c0*/  @!P3 STG.E desc[UR8][R8.64+0x50], R11 ;  /* 0x0000500b0800b986 */ /* 0x0003e2000c101908 */
[----:B---3--:R-:W-:-:S03]  /*48d0*/  @!P2 IMAD.MOV.U32 R17, RZ, RZ, 0xf423f ;  /* 0x000f423fff11a424 */ /* 0x008fc600078e00ff */
[----:B------:R2:W-:Y:S04]  /*48e0*/  @!P3 STG.E desc[UR8][R8.64+0x150], R21 ;  /* 0x000150150800b986 */ /* 0x0005e8000c101908 */
[----:B------:R3:W-:Y:S02]  /*48f0*/  @!P3 STG.E desc[UR8][R8.64+0xd0], R13 ;  /* 0x0000d00d0800b986 */ /* 0x0007e4000c101908 */
[----:B0-----:R-:W-:Y:S02]  /*4900*/  @!P0 IMAD.MOV.U32 R15, RZ, RZ, 0xf423f ;  /* 0x000f423fff0f8424 */ /* 0x001fe400078e00ff */
[----:B-1----:R-:W-:Y:S01]  /*4910*/  @!P1 IMAD.MOV.U32 R11, RZ, RZ, 0xf423f ;  /* 0x000f423fff0b9424 */ /* 0x002fe200078e00ff */
[----:B------:R0:W-:Y:S01]  /*4920*/  @!P3 STG.E desc[UR8][R8.64+0x1d0], R25 ;  /* 0x0001d0190800b986 */ /* 0x0001e2000c101908 */
[----:B------:R-:W-:Y:S01]  /*4930*/  ISETP.NE.AND P3, PT, R12, 0x1b, PT ;  /* 0x0000001b0c00780c */ /* 0x000fe20003f65270 */
[----:B------:R-:W-:-:S02]  /*4940*/  @!P0 IMAD.MOV.U32 R23, RZ, RZ, 0xf423f ;  /* 0x000f423fff178424 */ /* 0x000fc400078e00ff */
[----:B--2---:R-:W-:Y:S01]  /*4950*/  @!P1 IMAD.MOV.U32 R21, RZ, RZ, 0xf423f ;  /* 0x000f423fff159424 */ /* 0x004fe200078e00ff */
[----:B------:R1:W-:Y:S01]  /*4960*/  @!P1 STG.E desc[UR8][R8.64+0x58], R3 ;  /* 0x0000580308009986 */ /* 0x0003e2000c101908 */
[----:B---3--:R-:W-:-:S03]  /*4970*/  @!P2 IMAD.MOV.U32 R13, RZ, RZ, 0xf423f ;  /* 0x000f423fff0da424 */ /* 0x008fc600078e00ff */
[----:B------:R2:W-:Y:S01]  /*4980*/  @!P1 STG.E desc[UR8][R8.64+0xd8], R11 ;  /* 0x0000d80b08009986 */ /* 0x0005e2000c101908 */
[----:B0-----:R-:W-:-:S03]  /*4990*/  @!P2 IMAD.MOV.U32 R25, RZ, RZ, 0xf423f ;  /* 0x000f423fff19a424 */ /* 0x001fc600078e00ff */
[----:B------:R0:W-:Y:S04]  /*49a0*/  @!P1 STG.E desc[UR8][R8.64+0x158], R19 ;  /* 0x0001581308009986 */ /* 0x0001e8000c101908 */
[----:B------:R3:W-:Y:S01]  /*49b0*/  @!P1 STG.E desc[UR8][R8.64+0x1d8], R21 ;  /* 0x0001d81508009986 */ /* 0x0007e2000c101908 */
[----:B------:R-:W-:Y:S01]  /*49c0*/  ISETP.NE.AND P1, PT, R12, 0x1c, PT ;  /* 0x0000001c0c00780c */ /* 0x000fe20003f25270 */
[----:B-1----:R-:W-:Y:S02]  /*49d0*/  @!P0 IMAD.MOV.U32 R3, RZ, RZ, 0xf423f ;  /* 0x000f423fff038424 */ /* 0x002fe400078e00ff */
[----:B------:R1:W-:Y:S01]  /*49e0*/  @!P2 STG.E desc[UR8][R8.64+0x5c], R7 ;  /* 0x00005c070800a986 */ /* 0x0003e2000c101908 */
[----:B--2---:R-:W-:Y:S02]  /*49f0*/  @!P3 IMAD.MOV.U32 R11, RZ, RZ, 0xf423f ;  /* 0x000f423fff0bb424 */ /* 0x004fe400078e00ff */
[----:B0-----:R-:W-:Y:S01]  /*4a00*/  @!P0 IMAD.MOV.U32 R19, RZ, RZ, 0xf423f ;  /* 0x000f423fff138424 */ /* 0x001fe200078e00ff */
[----:B------:R0:W-:Y:S01]  /*4a10*/  @!P2 STG.E desc[UR8][R8.64+0xdc], R13 ;  /* 0x0000dc0d0800a986 */ /* 0x0001e2000c101908 */
[----:B---3--:R-:W-:-:S03]  /*4a20*/  @!P3 IMAD.MOV.U32 R21, RZ, RZ, 0xf423f ;  /* 0x000f423fff15b424 */ /* 0x008fc600078e00ff */
[----:B------:R2:W-:Y:S02]  /*4a30*/  @!P2 STG.E desc[UR8][R8.64+0x15c], R17 ;  /* 0x00015c110800a986 */ /* 0x0005e4000c101908 */
[----:B-1----:R-:W-:Y:S02]  /*4a40*/  @!P1 IMAD.MOV.U32 R7, RZ, RZ, 0xf423f ;  /* 0x000f423fff079424 */ /* 0x002fe400078e00ff */
[----:B------:R1:W-:Y:S01]  /*4a50*/  @!P2 STG.E desc[UR8][R8.64+0x1dc], R25 ;  /* 0x0001dc190800a986 */ /* 0x0003e2000c101908 */
[----:B------:R-:W-:-:S03]  /*4a60*/  ISETP.NE.AND P2, PT, R12, 0x1f, PT ;  /* 0x0000001f0c00780c */ /* 0x000fc60003f45270 */
[----:B------:R-:W-:Y:S01]  /*4a70*/  @!P0 STG.E desc[UR8][R8.64+0x60], R3 ;  /* 0x0000600308008986 */ /* 0x000fe2000c101908 */
[----:B0-----:R-:W-:-:S03]  /*4a80*/  @!P3 IMAD.MOV.U32 R13, RZ, RZ, 0xf423f ;  /* 0x000f423fff0db424 */ /* 0x001fc600078e00ff */
[----:B------:R0:W-:Y:S01]  /*4a90*/  @!P0 STG.E desc[UR8][R8.64+0xe0], R15 ;  /* 0x0000e00f08008986 */ /* 0x0001e2000c101908 */
[----:B--2---:R-:W-:-:S03]  /*4aa0*/  @!P1 IMAD.MOV.U32 R17, RZ, RZ, 0xf423f ;  /* 0x000f423fff119424 */ /* 0x004fc600078e00ff */
[----:B------:R-:W-:Y:S01]  /*4ab0*/  @!P0 STG.E desc[UR8][R8.64+0x160], R19 ;  /* 0x0001601308008986 */ /* 0x000fe2000c101908 */
[----:B-1----:R-:W-:-:S03]  /*4ac0*/  @!P3 IMAD.MOV.U32 R25, RZ, RZ, 0xf423f ;  /* 0x000f423fff19b424 */ /* 0x002fc600078e00ff */
[----:B------:R1:W-:Y:S01]  /*4ad0*/  @!P0 STG.E desc[UR8][R8.64+0x1e0], R23 ;  /* 0x0001e01708008986 */ /* 0x0003e2000c101908 */
[----:B------:R-:W-:-:S03]  /*4ae0*/  ISETP.NE.AND P0, PT, R12, 0x1d, PT ;  /* 0x0000001d0c00780c */ /* 0x000fc60003f05270 */
[----:B------:R2:W-:Y:S01]  /*4af0*/  @!P3 STG.E desc[UR8][R8.64+0x64], R11 ;  /* 0x0000640b0800b986 */ /* 0x0005e2000c101908 */
[----:B0-----:R-:W-:-:S03]  /*4b00*/  @!P1 IMAD.MOV.U32 R15, RZ, RZ, 0xf423f ;  /* 0x000f423fff0f9424 */ /* 0x001fc600078e00ff */
[----:B------:R0:W-:Y:S04]  /*4b10*/  @!P3 STG.E desc[UR8][R8.64+0xe4], R13 ;  /* 0x0000e40d0800b986 */ /* 0x0001e8000c101908 */
[----:B------:R3:W-:Y:S01]  /*4b20*/  @!P3 STG.E desc[UR8][R8.64+0x164], R21 ;  /* 0x000164150800b986 */ /* 0x0007e2000c101908 */
[----:B-1----:R-:W-:Y:S02]  /*4b30*/  @!P1 IMAD.MOV.U32 R23, RZ, RZ, 0xf423f ;  /* 0x000f423fff179424 */ /* 0x002fe400078e00ff */
[----:B------:R-:W-:Y:S01]  /*4b40*/  @!P0 IMAD.MOV.U32 R3, RZ, RZ, 0xf423f ;  /* 0x000f423fff038424 */ /* 0x000fe200078e00ff */
[----:B------:R1:W-:Y:S01]  /*4b50*/  @!P1 STG.E desc[UR8][R8.64+0x68], R7 ;  /* 0x0000680708009986 */ /* 0x0003e2000c101908 */
[----:B--2---:R-:W-:Y:S02]  /*4b60*/  @!P0 IMAD.MOV.U32 R11, RZ, RZ, 0xf423f ;  /* 0x000f423fff0b8424 */ /* 0x004fe400078e00ff */
[----:B------:R-:W-:Y:S01]  /*4b70*/  @!P0 IMAD.MOV.U32 R19, RZ, RZ, 0xf423f ;  /* 0x000f423fff138424 */ /* 0x000fe200078e00ff */
[----:B------:R2:W-:Y:S01]  /*4b80*/  @!P1 STG.E desc[UR8][R8.64+0xe8], R17 ;  /* 0x0000e81108009986 */ /* 0x0005e2000c101908 */
[----:B0-----:R-:W-:-:S03]  /*4b90*/  @!P2 IMAD.MOV.U32 R13, RZ, RZ, 0xf423f ;  /* 0x000f423fff0da424 */ /* 0x001fc600078e00ff */
[----:B------:R0:W-:Y:S01]  /*4ba0*/  @!P3 STG.E desc[UR8][R8.64+0x1e4], R25 ;  /* 0x0001e4190800b986 */ /* 0x0001e2000c101908 */
[----:B---3--:R-:W-:Y:S02]  /*4bb0*/  @!P0 IMAD.MOV.U32 R21, RZ, RZ, 0xf423f ;  /* 0x000f423fff158424 */ /* 0x008fe400078e00ff */
[----:B-1----:R-:W-:Y:S01]  /*4bc0*/  @!P2 IMAD.MOV.U32 R7, RZ, RZ, 0xf423f ;  /* 0x000f423fff07a424 */ /* 0x002fe200078e00ff */
[----:B------:R1:W-:Y:S01]  /*4bd0*/  @!P1 STG.E desc[UR8][R8.64+0x168], R15 ;  /* 0x0001680f08009986 */ /* 0x0003e2000c101908 */
[----:B--2---:R-:W-:-:S03]  /*4be0*/  @!P2 IMAD.MOV.U32 R17, RZ, RZ, 0xf423f ;  /* 0x000f423fff11a424 */ /* 0x004fc600078e00ff */
[----:B------:R1:W-:Y:S01]  /*4bf0*/  @!P1 STG.E desc[UR8][R8.64+0x1e8], R23 ;  /* 0x0001e81708009986 */ /* 0x0003e2000c101908 */
[----:B0-----:R-:W-:-:S03]  /*4c00*/  @!P2 IMAD.MOV.U32 R25, RZ, RZ, 0x1 ;  /* 0x00000001ff19a424 */ /* 0x001fc600078e00ff */
[----:B------:R1:W-:Y:S04]  /*4c10*/  @!P0 STG.E desc[UR8][R8.64+0x6c], R3 ;  /* 0x00006c0308008986 */ /* 0x0003e8000c101908 */
[----:B------:R1:W-:Y:S04]  /*4c20*/  @!P0 STG.E desc[UR8][R8.64+0xec], R11 ;  /* 0x0000ec0b08008986 */ /* 0x0003e8000c101908 */
[----:B------:R1:W-:Y:S04]  /*4c30*/  @!P0 STG.E desc[UR8][R8.64+0x16c], R19 ;  /* 0x00016c1308008986 */ /* 0x0003e8000c101908 */
[----:B------:R1:W-:Y:S04]  /*4c40*/  @!P0 STG.E desc[UR8][R8.64+0x1ec], R21 ;  /* 0x0001ec1508008986 */ /* 0x0003e8000c101908 */
[----:B------:R1:W-:Y:S04]  /*4c50*/  @!P2 STG.E desc[UR8][R8.64+0x74], R7 ;  /* 0x000074070800a986 */ /* 0x0003e8000c101908 */
[----:B------:R1:W-:Y:S04]  /*4c60*/  @!P2 STG.E desc[UR8][R8.64+0xf4], R13 ;  /* 0x0000f40d0800a986 */ /* 0x0003e8000c101908 */
[----:B------:R1:W-:Y:S04]  /*4c70*/  @!P2 STG.E desc[UR8][R8.64+0x174], R17 ;  /* 0x000174110800a986 */ /* 0x0003e8000c101908 */
[----:B------:R1:W-:Y:S02]  /*4c80*/  @!P2 STG.E desc[UR8][R4.64+0x1fc], R25 ;  /* 0x0001fc190400a986 */ /* 0x0003e4000c101908 */
.L_x_54:
[----:B------:R-:W-:Y:S05]  /*4c90*/  BSYNC.RECONVERGENT B0 ;  /* 0x0000000000007941 */ /* 0x000fea0003800200 */
.L_x_27:
[----:B------:R-:W-:-:S05]  /*4ca0*/  VIADD R0, R0, 0x1 ;  /* 0x0000000100007836 */ /* 0x000fca0000000000 */
[----:B------:R-:W-:-:S13]  /*4cb0*/  ISETP.NE.AND P0, PT, R0, 0x80, PT ;  /* 0x000000800000780c */ /* 0x000fda0003f05270 */
[----:B------:R-:W-:Y:S05]  /*4cc0*/  @P0 BRA `(.L_x_120) ;  /* 0xffffffb000ec0947 */ /* 0x000fea000383ffff */
[----:B------:R-:W-:Y:S05]  /*4cd0*/  EXIT ;  /* 0x000000000000794d */ /* 0x000fea0003800000 */
.L_x_121:
        /* <DEDUP_REMOVED lines=10> */
.L_x_139:


//--------------------- .text._Z23calculateDistanceMatrixPii --------------------------
	.section	.text._Z23calculateDistanceMatrixPii,"ax",@progbits
	.align	128
        .global         _Z23calculateDistanceMatrixPii
        .type           _Z23calculateDistanceMatrixPii,@function
        .size           _Z23calculateDistanceMatrixPii,(.L_x_140 - _Z23calculateDistanceMatrixPii)
        .other          _Z23calculateDistanceMatrixPii,@"STO_CUDA_ENTRY STV_DEFAULT"
_Z23calculateDistanceMatrixPii:
.text._Z23calculateDistanceMatrixPii:
[----:B------:R-:W-:Y:S08]  /*0000*/  LDC R1, c[0x0][0x37c] ;  /* 0x0000df00ff017b82 */ /* 0x000ff00000000800 */
[----:B------:R-:W0:Y:S01]  /*0010*/  LDC R11, c[0x0][0x388] ;  /* 0x0000e200ff0b7b82 */ /* 0x000e220000000800 */
[----:B------:R-:W1:Y:S01]  /*0020*/  S2R R0, SR_TID.X ;  /* 0x0000000000007919 */ /* 0x000e620000002100 */
[----:B------:R-:W-:Y:S01]  /*0030*/  IMAD.MOV.U32 R10, RZ, RZ, RZ ;  /* 0x000000ffff0a7224 */ /* 0x000fe200078e00ff */
[----:B------:R-:W2:Y:S05]  /*0040*/  LDCU.64 UR4, c[0x0][0x358] ;  /* 0x00006b00ff0477ac */ /* 0x000eaa0008000a00 */
[----:B------:R-:W3:Y:S02]  /*0050*/  S2UR UR6, SR_CTAID.X ;  /* 0x00000000000679c3 */ /* 0x000ee40000002500 */
[----:B0123--:R-:W-:-:S07]  /*0060*/  IMAD.SHL.U32 R11, R11, 0x80, RZ ;  /* 0x000000800b0b7824 */ /* 0x00ffce00078e00ff */
.L_x_136:
[----:B------:R-:W-:-:S04]  /*0070*/  LOP3.LUT R2, R10, 0x7, RZ, 0xc0, !PT ;  /* 0x000000070a027812 */ /* 0x000fc800078ec0ff */
[----:B------:R-:W-:-:S13]  /*0080*/  ISETP.NE.AND P0, PT, R2, UR6, PT ;  /* 0x0000000602007c0c */ /* 0x000fda000bf05270 */
[----:B01234-:R-:W-:Y:S05]  /*0090*/  @P0 BRA `(.L_x_122) ;  /* 0x0000000400900947 */ /* 0x01ffea0003800000 */
[----:B------:R-:W0:Y:S01]  /*00a0*/  LDC R9, c[0x0][0x388] ;  /* 0x0000e200ff097b82 */ /* 0x000e220000000800 */
[----:B------:R-:W-:-:S07]  /*00b0*/  IMAD.MOV.U32 R14, RZ, RZ, RZ ;  /* 0x000000ffff0e7224 */ /* 0x000fce00078e00ff */
[----:B------:R-:W1:Y:S08]  /*00c0*/  LDC.64 R6, c[0x0][0x380] ;  /* 0x0000e000ff067b82 */ /* 0x000e700000000a00 */
[----:B------:R-:W2:Y:S08]  /*00d0*/  LDC.64 R2, c[0x0][0x380] ;  /* 0x0000e000ff027b82 */ /* 0x000eb00000000a00 */
[----:B------:R-:W3:Y:S01]  /*00e0*/  LDC.64 R4, c[0x0][0x380] ;  /* 0x0000e000ff047b82 */ /* 0x000ee20000000a00 */
[----:B0-----:R-:W-:-:S04]  /*00f0*/  IMAD R9, R10, 0x80, R9 ;  /* 0x000000800a097824 */ /* 0x001fc800078e0209 */
[----:B-1----:R-:W-:-:S07]  /*0100*/  IMAD.WIDE R6, R9, 0x4, R6 ;  /* 0x0000000409067825 */ /* 0x002fce00078e0206 */
.L_x_135:
[----:B01234-:R-:W-:-:S04]  /*0110*/  LOP3.LUT R9, R14, 0x18, RZ, 0xc0, !PT ;  /* 0x000000180e097812 */ /* 0x01ffc800078ec0ff */
[----:B------:R-:W-:Y:S01]  /*0120*/  ISETP.NE.AND P1, PT, R9, R0, PT ;  /* 0x000000000900720c */ /* 0x000fe20003f25270 */
[----:B------:R-:W-:-:S04]  /*0130*/  IMAD R9, R10, 0x80, R14 ;  /* 0x000000800a097824 */ /* 0x000fc800078e020e */
[----:B--2---:R-:W-:-:S08]  /*0140*/  IMAD.WIDE.U32 R8, R9, 0x4, R2 ;  /* 0x0000000409087825 */ /* 0x004fd000078e0002 */
[----:B------:R-:W-:Y:S01]  /*0150*/  @!P1 IMAD.IADD R17, R11, 0x1, R14 ;  /* 0x000000010b119824 */ /* 0x000fe200078e020e */
[----:B------:R-:W2:Y:S03]  /*0160*/  @!P1 LDG.E R18, desc[UR4][R6.64] ;  /* 0x0000000406129981 */ /* 0x000ea6000c1e1900 */
[----:B------:R-:W-:Y:S01]  /*0170*/  @!P1 IMAD.WIDE R16, R17, 0x4, R2 ;  /* 0x0000000411109825 */ /* 0x000fe200078e0202 */
[----:B------:R-:W2:Y:S05]  /*0180*/  @!P1 LDG.E R15, desc[UR4][R8.64] ;  /* 0x00000004080f9981 */ /* 0x000eaa000c1e1900 */
[----:B------:R-:W2:Y:S01]  /*0190*/  @!P1 LDG.E R16, desc[UR4][R16.64] ;  /* 0x0000000410109981 */ /* 0x000ea2000c1e1900 */
[----:B------:R-:W-:Y:S01]  /*01a0*/  VIADD R12, R14, 0x1 ;  /* 0x000000010e0c7836 */ /* 0x000fe20000000000 */
[----:B------:R-:W-:-:S04]  /*01b0*/  IADD3 R19, P2, PT, R11, R14, RZ ;  /* 0x0000000e0b137210 */ /* 0x000fc80007f5e0ff */
[----:B------:R-:W-:Y:S02]  /*01c0*/  LOP3.LUT R13, R12, 0x19, RZ, 0xc0, !PT ;  /* 0x000000190c0d7812 */ /* 0x000fe400078ec0ff */
[----:B------:R-:W-:Y:S02]  /*01d0*/  SHF.R.S32.HI R12, RZ, 0x1f, R14 ;  /* 0x0000001fff0c7819 */ /* 0x000fe4000001140e */
[----:B------:R-:W-:Y:S02]  /*01e0*/  ISETP.NE.AND P0, PT, R13, R0, PT ;  /* 0x000000000d00720c */ /* 0x000fe40003f05270 */
[----:B------:R-:W-:Y:S02]  /*01f0*/  LEA.HI.X.SX32 R20, R11, R12, 0x1, P2 ;  /* 0x0000000c0b147211 */ /* 0x000fe400010f0eff */
[----:B---3--:R-:W-:-:S04]  /*0200*/  LEA R12, P2, R19, R4, 0x2 ;  /* 0x00000004130c7211 */ /* 0x008fc800078410ff */
[----:B------:R-:W-:Y:S02]  /*0210*/  LEA.HI.X R13, R19, R5, R20, 0x2, P2 ;  /* 0x00000005130d7211 */ /* 0x000fe400010f1414 */
[----:B--2---:R-:W-:-:S03]  /*0220*/  @!P1 VIADDMNMX R19, R18, R16, R15, PT ;  /* 0x0000001012139246 */ /* 0x004fc6000380010f */
[----:B------:R-:W2:Y:S04]  /*0230*/  @!P0 LDG.E R15, desc[UR4][R8.64+0x4] ;  /* 0x00000404080f8981 */ /* 0x000ea8000c1e1900 */
[----:B------:R0:W-:Y:S04]  /*0240*/  @!P1 STG.E desc[UR4][R8.64], R19 ;  /* 0x0000001308009986 */ /* 0x0001e8000c101904 */
[----:B------:R-:W2:Y:S04]  /*0250*/  @!P0 LDG.E R16, desc[UR4][R12.64+0x4] ;  /* 0x000004040c108981 */ /* 0x000ea8000c1e1900 */
[----:B------:R-:W2:Y:S01]  /*0260*/  @!P0 LDG.E R17, desc[UR4][R6.64] ;  /* 0x0000000406118981 */ /* 0x000ea2000c1e1900 */
[----:B------:R-:W-:-:S05]  /*0270*/  VIADD R18, R14, 0x2 ;  /* 0x000000020e127836 */ /* 0x000fca0000000000 */
[----:B------:R-:W-:Y:S01]  /*0280*/  LOP3.LUT R21, R18, 0x1a, RZ, 0xc0, !PT ;  /* 0x0000001a12157812 */ /* 0x000fe200078ec0ff */
[----:B------:R-:W-:-:S03]  /*0290*/  VIADD R20, R14, 0x3 ;  /* 0x000000030e147836 */ /* 0x000fc60000000000 */
[-C--:B------:R-:W-:Y:S01]  /*02a0*/  ISETP.NE.AND P1, PT, R21, R0.reuse, PT ;  /* 0x000000001500720c */ /* 0x080fe20003f25270 */
[----:B------:R-:W-:Y:S01]  /*02b0*/  VIADD R18, R14, 0x4 ;  /* 0x000000040e127836 */ /* 0x000fe20000000000 */
[----:B------:R-:W-:Y:S01]  /*02c0*/  LOP3.LUT R23, R20, 0x1b, RZ, 0xc0, !PT ;  /* 0x0000001b14177812 */ /* 0x000fe200078ec0ff */
[C---:B------:R-:W-:Y:S02]  /*02d0*/  VIADD R20, R14.reuse, 0x5 ;  /* 0x000000050e147836 */ /* 0x040fe40000000000 */
[C---:B------:R-:W-:Y:S02]  /*02e0*/  VIADD R22, R14.reuse, 0x6 ;  /* 0x000000060e167836 */ /* 0x040fe40000000000 */
[----:B------:R-:W-:Y:S01]  /*02f0*/  VIADD R24, R14, 0x7 ;  /* 0x000000070e187836 */ /* 0x000fe20000000000 */
[----:B------:R-:W-:Y:S01]  /*0300*/  ISETP.NE.AND P2, PT, R23, R0, PT ;  /* 0x000000001700720c */ /* 0x000fe20003f45270 */
[----:B------:R-:W-:Y:S01]  /*0310*/  BSSY.RECONVERGENT B0, `(.L_x_123) ;  /* 0x0000011000007945 */ /* 0x000fe20003800200 */
[----:B0-----:R-:W-:-:S02]  /*0320*/  LOP3.LUT R19, R18, 0x1c, RZ, 0xc0, !PT ;  /* 0x0000001c12137812 */ /* 0x001fc400078ec0ff */
[----:B------:R-:W-:Y:S02]  /*0330*/  LOP3.LUT R21, R20, 0x1d, RZ, 0xc0, !PT ;  /* 0x0000001d14157812 */ /* 0x000fe400078ec0ff */
[----:B------:R-:W-:Y:S02]  /*0340*/  LOP3.LUT R23, R22, 0x1e, RZ, 0xc0, !PT ;  /* 0x0000001e16177812 */ /* 0x000fe400078ec0ff */
[----:B------:R-:W-:Y:S02]  /*0350*/  LOP3.LUT R25, R24, 0x1f, RZ, 0xc0, !PT ;  /* 0x0000001f18197812 */ /* 0x000fe400078ec0ff */
[-C--:B------:R-:W-:Y:S02]  /*0360*/  ISETP.NE.AND P3, PT, R19, R0.reuse, PT ;  /* 0x000000001300720c */ /* 0x080fe40003f65270 */
[-C--:B------:R-:W-:Y:S02]  /*0370*/  ISETP.NE.AND P4, PT, R21, R0.reuse, PT ;  /* 0x000000001500720c */ /* 0x080fe40003f85270 */
[----:B------:R-:W-:-:S02]  /*0380*/  ISETP.NE.AND P5, PT, R23, R0, PT ;  /* 0x000000001700720c */ /* 0x000fc40003fa5270 */
[----:B------:R-:W-:Y:S02]  /*0390*/  ISETP.NE.AND P6, PT, R25, R0, PT ;  /* 0x000000001900720c */ /* 0x000fe40003fc5270 */
[----:B--2---:R-:W-:-:S05]  /*03a0*/  @!P0 VIADDMNMX R15, R17, R16, R15, PT ;  /* 0x00000010110f8246 */ /* 0x004fca000380010f */
[----:B------:R0:W-:Y:S01]  /*03b0*/  @!P0 STG.E desc[UR4][R8.64+0x4], R15 ;  /* 0x0000040f08008986 */ /* 0x0001e2000c101904 */
[----:B------:R-:W-:Y:S05]  /*03c0*/  @P1 BRA `(.L_x_124) ;  /* 0x0000000000141947 */ /* 0x000fea0003800000 */
[----:B0-----:R-:W2:Y:S04]  /*03d0*/  LDG.E R15, desc[UR4][R8.64+0x8] ;  /* 0x00000804080f7981 */ /* 0x001ea8000c1e1900 */
[----:B------:R-:W2:Y:S04]  /*03e0*/  LDG.E R16, desc[UR4][R12.64+0x8] ;  /* 0x000008040c107981 */ /* 0x000ea8000c1e1900 */
[----:B------:R-:W2:Y:S02]  /*03f0*/  LDG.E R17, desc[UR4][R6.64] ;  /* 0x0000000406117981 */ /* 0x000ea4000c1e1900 */
[----:B--2---:R-:W-:-:S05]  /*0400*/  VIADDMNMX R15, R17, R16, R15, PT ;  /* 0x00000010110f7246 */ /* 0x004fca000380010f */
[----:B------:R1:W-:Y:S02]  /*0410*/  STG.E desc[UR4][R8.64+0x8], R15 ;  /* 0x0000080f08007986 */ /* 0x0003e4000c101904 */
.L_x_124:
[----:B------:R-:W-:Y:S05]  /*0420*/  BSYNC.RECONVERGENT B0 ;  /* 0x0000000000007941 */ /* 0x000fea0003800200 */
.L_x_123:
[----:B------:R-:W-:Y:S04]  /*0430*/  BSSY.RECONVERGENT B0, `(.L_x_125) ;  /* 0x0000007000007945 */ /* 0x000fe80003800200 */
[----:B------:R-:W-:Y:S05]  /*0440*/  @P2 BRA `(.L_x_126) ;  /* 0x0000000000142947 */ /* 0x000fea0003800000 */
[----:B01----:R-:W2:Y:S04]  /*0450*/  LDG.E R15, desc[UR4][R8.64+0xc] ;  /* 0x00000c04080f7981 */ /* 0x003ea8000c1e1900 */
[----:B------:R-:W2:Y:S04]  /*0460*/  LDG.E R16, desc[UR4][R12.64+0xc] ;  /* 0x00000c040c107981 */ /* 0x000ea8000c1e1900 */
[----:B------:R-:W2:Y:S02]  /*0470*/  LDG.E R17, desc[UR4][R6.64] ;  /* 0x0000000406117981 */ /* 0x000ea4000c1e1900 */
[----:B--2---:R-:W-:-:S05]  /*0480*/  VIADDMNMX R15, R17, R16, R15, PT ;  /* 0x00000010110f7246 */ /* 0x004fca000380010f */
[----:B------:R2:W-:Y:S02]  /*0490*/  STG.E desc[UR4][R8.64+0xc], R15 ;  /* 0x00000c0f08007986 */ /* 0x0005e4000c101904 */
.L_x_126:
[----:B------:R-:W-:Y:S05]  /*04a0*/  BSYNC.RECONVERGENT B0 ;  /* 0x0000000000007941 */ /* 0x000fea0003800200 */
.L_x_125:
[----:B------:R-:W-:Y:S04]  /*04b0*/  BSSY.RECONVERGENT B0, `(.L_x_127) ;  /* 0x0000007000007945 */ /* 0x000fe80003800200 */
[----:B------:R-:W-:Y:S05]  /*04c0*/  @P3 BRA `(.L_x_128) ;  /* 0x0000000000143947 */ /* 0x000fea0003800000 */
[----:B012---:R-:W2:Y:S04]  /*04d0*/  LDG.E R15, desc[UR4][R8.64+0x10] ;  /* 0x00001004080f7981 */ /* 0x007ea8000c1e1900 */
[----:B------:R-:W2:Y:S04]  /*04e0*/  LDG.E R16, desc[UR4][R12.64+0x10] ;  /* 0x000010040c107981 */ /* 0x000ea8000c1e1900 */
[----:B------:R-:W2:Y:S02]  /*04f0*/  LDG.E R17, desc[UR4][R6.64] ;  /* 0x0000000406117981 */ /* 0x000ea4000c1e1900 */
[----:B--2---:R-:W-:-:S05]  /*0500*/  VIADDMNMX R15, R17, R16, R15, PT ;  /* 0x00000010110f7246 */ /* 0x004fca000380010f */
[----:B------:R3:W-:Y:S02]  /*0510*/  STG.E desc[UR4][R8.64+0x10], R15 ;  /* 0x0000100f08007986 */ /* 0x0007e4000c101904 */
.L_x_128:
[----:B------:R-:W-:Y:S05]  /*0520*/  BSYNC.RECONVERGENT B0 ;  /* 0x0000000000007941 */ /* 0x000fea0003800200 */
.L_x_127:
[----:B------:R-:W-:Y:S04]  /*0530*/  BSSY.RECONVERGENT B0, `(.L_x_129) ;  /* 0x0000007000007945 */ /* 0x000fe80003800200 */
[----:B------:R-:W-:Y:S05]  /*0540*/  @P4 BRA `(.L_x_130) ;  /* 0x0000000000144947 */ /* 0x000fea0003800000 */
[----:B0123--:R-:W2:Y:S04]  /*0550*/  LDG.E R15, desc[UR4][R8.64+0x14] ;  /* 0x00001404080f7981 */ /* 0x00fea8000c1e1900 */
[----:B------:R-:W2:Y:S04]  /*0560*/  LDG.E R16, desc[UR4][R12.64+0x14] ;  /* 0x000014040c107981 */ /* 0x000ea8000c1e1900 */
[----:B------:R-:W2:Y:S02]  /*0570*/  LDG.E R17, desc[UR4][R6.64] ;  /* 0x0000000406117981 */ /* 0x000ea4000c1e1900 */
[----:B--2---:R-:W-:-:S05]  /*0580*/  VIADDMNMX R15, R17, R16, R15, PT ;  /* 0x00000010110f7246 */ /* 0x004fca000380010f */
[----:B------:R4:W-:Y:S02]  /*0590*/  STG.E desc[UR4][R8.64+0x14], R15 ;  /* 0x0000140f08007986 */ /* 0x0009e4000c101904 */
.L_x_130:
[----:B------:R-:W-:Y:S05]  /*05a0*/  BSYNC.RECONVERGENT B0 ;  /* 0x0000000000007941 */ /* 0x000fea0003800200 */
.L_x_129:
[----:B------:R-:W-:Y:S04]  /*05b0*/  BSSY.RECONVERGENT B0, `(.L_x_131) ;  /* 0x0000007000007945 */ /* 0x000fe80003800200 */
[----:B------:R-:W-:Y:S05]  /*05c0*/  @P5 BRA `(.L_x_132) ;  /* 0x0000000000145947 */ /* 0x000fea0003800000 */
[----:B01234-:R-:W2:Y:S04]  /*05d0*/  LDG.E R15, desc[UR4][R8.64+0x18] ;  /* 0x00001804080f7981 */ /* 0x01fea8000c1e1900 */
[----:B------:R-:W2:Y:S04]  /*05e0*/  LDG.E R16, desc[UR4][R12.64+0x18] ;  /* 0x000018040c107981 */ /* 0x000ea8000c1e1900 */
[----:B------:R-:W2:Y:S02]  /*05f0*/  LDG.E R17, desc[UR4][R6.64] ;  /* 0x0000000406117981 */ /* 0x000ea4000c1e1900 */
[----:B--2---:R-:W-:-:S05]  /*0600*/  VIADDMNMX R15, R17, R16, R15, PT ;  /* 0x00000010110f7246 */ /* 0x004fca000380010f */
[----:B------:R0:W-:Y:S02]  /*0610*/  STG.E desc[UR4][R8.64+0x18], R15 ;  /* 0x0000180f08007986 */ /* 0x0001e4000c101904 */
.L_x_132:
[----:B------:R-:W-:Y:S05]  /*0620*/  BSYNC.RECONVERGENT B0 ;  /* 0x0000000000007941 */ /* 0x000fea0003800200 */
.L_x_131:
[----:B------:R-:W-:Y:S04]  /*0630*/  BSSY.RECONVERGENT B0, `(.L_x_133) ;  /* 0x0000007000007945 */ /* 0x000fe80003800200 */
[----:B------:R-:W-:Y:S05]  /*0640*/  @P6 BRA `(.L_x_134) ;  /* 0x0000000000146947 */ /* 0x000fea0003800000 */
[----:B------:R-:W5:Y:S04]  /*0650*/  LDG.E R12, desc[UR4][R12.64+0x1c] ;  /* 0x00001c040c0c7981 */ /* 0x000f68000c1e1900 */
[----:B01234-:R-:W5:Y:S04]  /*0660*/  LDG.E R15, desc[UR4][R8.64+0x1c] ;  /* 0x00001c04080f7981 */ /* 0x01ff68000c1e1900 */
[----:B------:R-:W5:Y:S02]  /*0670*/  LDG.E R16, desc[UR4][R6.64] ;  /* 0x0000000406107981 */ /* 0x000f64000c1e1900 */
[----:B-----5:R-:W-:-:S05]  /*0680*/  VIADDMNMX R15, R16, R12, R15, PT ;  /* 0x0000000c100f7246 */ /* 0x020fca000380010f */
[----:B------:R0:W-:Y:S02]  /*0690*/  STG.E desc[UR4][R8.64+0x1c], R15 ;  /* 0x00001c0f08007986 */ /* 0x0001e4000c101904 */
.L_x_134:
[----:B------:R-:W-:Y:S05]  /*06a0*/  BSYNC.RECONVERGENT B0 ;  /* 0x0000000000007941 */ /* 0x000fea0003800200 */
.L_x_133:
[----:B------:R-:W-:-:S05]  /*06b0*/  VIADD R14, R14, 0x8 ;  /* 0x000000080e0e7836 */ /* 0x000fca0000000000 */
[----:B------:R-:W-:-:S13]  /*06c0*/  ISETP.NE.AND P0, PT, R14, 0x80, PT ;  /* 0x000000800e00780c */ /* 0x000fda0003f05270 */
[----:B------:R-:W-:Y:S05]  /*06d0*/  @P0 BRA `(.L_x_135) ;  /* 0xfffffff8008c0947 */ /* 0x000fea000383ffff */
.L_x_122:
[----:B------:R-:W-:-:S05]  /*06e0*/  VIADD R10, R10, 0x1 ;  /* 0x000000010a0a7836 */ /* 0x000fca0000000000 */
[----:B------:R-:W-:-:S13]  /*06f0*/  ISETP.NE.AND P0, PT, R10, 0x80, PT ;  /* 0x000000800a00780c */ /* 0x000fda0003f05270 */
[----:B------:R-:W-:Y:S05]  /*0700*/  @P0 BRA `(.L_x_136) ;  /* 0xfffffff800580947 */ /* 0x000fea000383ffff */
[----:B------:R-:W-:Y:S05]  /*0710*/  EXIT ;  /* 0x000000000000794d */ /* 0x000fea0003800000 */
.L_x_137:
        /* <DEDUP_REMOVED lines=14> */
.L_x_140:


//--------------------- .nv.shared.reserved.0     --------------------------
	.section	.nv.shared.reserved.0,"aw",@nobits
	.weak		__nv_reservedSMEM_offset_0_alias
	.size		__nv_reservedSMEM_offset_0_alias, 0, 64
	.other		__nv_reservedSMEM_offset_0_alias,@"STO_CUDA_RESERVED_SHARED STV_DEFAULT"
__nv_reservedSMEM_offset_0_alias:
	.zero		0
	.zero		64


//--------------------- .nv.constant0._Z21initializeLinearGraphPi --------------------------
	.section	.nv.constant0._Z21initializeLinearGraphPi,"a",@progbits
	.sectionflags	@""
	.align	4
.nv.constant0._Z21initializeLinearGraphPi:
	.zero		904


//--------------------- .nv.constant0._Z23initializeCircularGraphPi --------------------------
	.section	.nv.constant0._Z23initializeCircularGraphPi,"a",@progbits
	.sectionflags	@""
	.align	4
.nv.constant0._Z23initializeCircularGraphPi:
	.zero		904


//--------------------- .nv.constant0._Z23calculateDistanceMatrixPii --------------------------
	.section	.nv.constant0._Z23calculateDistanceMatrixPii,"a",@progbits
	.sectionflags	@""
	.align	4
.nv.constant0._Z23calculateDistanceMatrixPii:
	.zero		908


//--------------------- SYMBOLS --------------------------

	.type		.nv.reservedSmem.offset0,@object
	.size		.nv.reservedSmem.offset0,0x4
